def gluon_mma(
    a_ptr,
    b_ptr,
    c_ptr,
    M: gl.constexpr,
    N: gl.constexpr,
    K: gl.constexpr,
    BLK_A: gl.constexpr,
    BLK_B: gl.constexpr,
    SHARED_A: gl.constexpr,
    SHARED_B: gl.constexpr,
    ACC_LAYOUT: gl.constexpr,
    TMEM_LAYOUT: gl.constexpr,
    USE_TCGEN05: gl.constexpr,
    IS_ASYNC: gl.constexpr,
):
    offs_m = gl.arange(0, M, layout=gl.SliceLayout(1, BLK_A))
    offs_ka = gl.arange(0, K, layout=gl.SliceLayout(0, BLK_A))
    offs_kb = gl.arange(0, K, layout=gl.SliceLayout(1, BLK_B))
    offs_n = gl.arange(0, N, layout=gl.SliceLayout(0, BLK_B))
    a = gl.load(a_ptr + offs_m[:, None] * K + offs_ka[None, :])
    b = gl.load(b_ptr + offs_kb[:, None] * N + offs_n[None, :])
    a_smem = gl.allocate_shared_memory(a.dtype, [M, K], SHARED_A, a)
    b_smem = gl.allocate_shared_memory(b.dtype, [K, N], SHARED_B, b)

    if USE_TCGEN05:
        fence_async_shared()
        bar = gl.allocate_shared_memory(gl.int64, [1], mbarrier.MBarrierLayout())
        mbarrier.init(bar, count=1)
        acc_tmem = allocate_tensor_memory(gl.float32, [M, N], TMEM_LAYOUT)
        tcgen05_mma(a_smem, b_smem, acc_tmem, use_acc=False)
        tcgen05_commit(bar)
        mbarrier.wait(bar, phase=0)
        mbarrier.invalidate(bar)
        acc = acc_tmem.load(ACC_LAYOUT)
    else:
        acc = gl.zeros([M, N], dtype=gl.float32, layout=ACC_LAYOUT)
        acc = hopper.warpgroup_mma(a_smem, b_smem, acc, is_async=IS_ASYNC)
        if IS_ASYNC:
            acc = hopper.warpgroup_mma_wait(num_outstanding=0, deps=[acc])

    out_layout: gl.constexpr = gl.BlockedLayout(
        [1, 1], [1, 32], [gl.num_warps(), 1], [1, 0]
    )
    acc = gl.convert_layout(acc, out_layout)
    offs_cm = gl.arange(0, M, layout=gl.SliceLayout(1, out_layout))
    offs_cn = gl.arange(0, N, layout=gl.SliceLayout(0, out_layout))
    gl.store(c_ptr + offs_cm[:, None] * N + offs_cn[None, :], acc)

# config = {"BLOCK_K": 32, "BLOCK_M": 64, "BLOCK_N": 256, "arch": "sm_100", "dtype": "fp16", "is_async": 1, "num_warps": 4}
# arch = sm_100


// ===== COMPILED SASS (sm_100a) =====

	.target	sm_100a

	.elftype	@"ET_EXEC"


//--------------------- .note.nv.tkinfo           --------------------------
	.section	.note.nv.tkinfo,"",@"SHT_NOTE"
	.sectionflags	@"SHF_NOTE_NV_TKINFO"
	.tkinfo
        /*0018*/ 	.word	0x00000081
        /*0030*/ 	.string	""
        /*0030*/ 	.string	"ptxas-blackwell"
        /*0030*/ 	.string	"Cuda compilation tools, release 12.9, V12.9.86"
        /*0030*/ 	.string	"Build cuda_12.9.r12.9/compiler.36037853_0"
        /*0030*/ 	.string	"-v  -suppress-debug-info  -lineinfo  -arch sm_100a "



//--------------------- .note.nv.cuver            --------------------------
	.section	.note.nv.cuver,"",@"SHT_NOTE"
	.sectionflags	@"SHF_NOTE_NV_CUVER"
        /*0018*/ 	.short	0x0001
        /*001a*/ 	.short	0x0064
        /*001c*/ 	.short	0x0001
        /*001e*/ 	.short	0x0000
        /*0020*/ 	.short	0x0001
        /*0022*/ 	.short	0x0000


//--------------------- .nv.info                  --------------------------
	.section	.nv.info,"",@"SHT_CUDA_INFO"
	.align	4


	//----- nvinfo : EIATTR_REGCOUNT
	.align		4
        /*0000*/ 	.byte	0x04, 0x2f
        /*0002*/ 	.short	(.L_4 - .L_3)
	.align		4
.L_3:
        /*0004*/ 	.word	index@(gluon_mma)
        /*0008*/ 	.word	0x0000009d


	//----- nvinfo : EIATTR_FRAME_SIZE
	.align		4
.L_4:
        /*000c*/ 	.byte	0x04, 0x11
        /*000e*/ 	.short	(.L_6 - .L_5)
	.align		4
.L_5:
        /*0010*/ 	.word	index@($__internal_2_$__cuda_sm10x_tcgen05_guardrail_trap_unallocated_columns_being_dealloced)
        /*0014*/ 	.word	0x00000000


	//----- nvinfo : EIATTR_FRAME_SIZE
	.align		4
.L_6:
        /*0018*/ 	.byte	0x04, 0x11
        /*001a*/ 	.short	(.L_8 - .L_7)
	.align		4
.L_7:
        /*001c*/ 	.word	index@($__internal_1_$__cuda_sm10x_tcgen05_guardrail_trap_phase_invalid_during_alloc)
        /*0020*/ 	.word	0x00000000


	//----- nvinfo : EIATTR_FRAME_SIZE
	.align		4
.L_8:
        /*0024*/ 	.byte	0x04, 0x11
        /*0026*/ 	.short	(.L_10 - .L_9)
	.align		4
.L_9:
        /*0028*/ 	.word	index@($__internal_0_$__cuda_sm10x_tcgen05_guardrail_trap_col_being_dealloced_not_returned_by_alloc)
        /*002c*/ 	.word	0x00000000


	//----- nvinfo : EIATTR_FRAME_SIZE
	.align		4
.L_10:
        /*0030*/ 	.byte	0x04, 0x11
        /*0032*/ 	.short	(.L_12 - .L_11)
	.align		4
.L_11:
        /*0034*/ 	.word	index@(gluon_mma)
        /*0038*/ 	.word	0x00000000


	//----- nvinfo : EIATTR_MIN_STACK_SIZE
	.align		4
.L_12:
        /*003c*/ 	.byte	0x04, 0x12
        /*003e*/ 	.short	(.L_14 - .L_13)
	.align		4
.L_13:
        /*0040*/ 	.word	index@(gluon_mma)
        /*0044*/ 	.word	0x00000000
.L_14:


//--------------------- .nv.info.gluon_mma        --------------------------
	.section	.nv.info.gluon_mma,"",@"SHT_CUDA_INFO"
	.sectionflags	@""
	.align	4


	//----- nvinfo : EIATTR_CUDA_API_VERSION
	.align		4
        /*0000*/ 	.byte	0x04, 0x37
        /*0002*/ 	.short	(.L_16 - .L_15)
.L_15:
        /*0004*/ 	.word	0x00000081


	//----- nvinfo : EIATTR_KPARAM_INFO
	.align		4
.L_16:
        /*0008*/ 	.byte	0x04, 0x17
        /*000a*/ 	.short	(.L_18 - .L_17)
.L_17:
        /*000c*/ 	.word	0x00000000
        /*0010*/ 	.short	0x0004
        /*0012*/ 	.short	0x0020
        /*0014*/ 	.byte	0x00, 0xf4, 0x21, 0x00


	//----- nvinfo : EIATTR_KPARAM_INFO
	.align		4
.L_18:
        /*0018*/ 	.byte	0x04, 0x17
        /*001a*/ 	.short	(.L_20 - .L_19)
.L_19:
        /*001c*/ 	.word	0x00000000
        /*0020*/ 	.short	0x0003
        /*0022*/ 	.short	0x0018
        /*0024*/ 	.byte	0x00, 0xf4, 0x21, 0x00


	//----- nvinfo : EIATTR_KPARAM_INFO
	.align		4
.L_20:
        /*0028*/ 	.byte	0x04, 0x17
        /*002a*/ 	.short	(.L_22 - .L_21)
.L_21:
        /*002c*/ 	.word	0x00000000
        /*0030*/ 	.short	0x0002
        /*0032*/ 	.short	0x0010
        /*0034*/ 	.byte	0x00, 0xf4, 0x21, 0x00


	//----- nvinfo : EIATTR_KPARAM_INFO
	.align		4
.L_22:
        /*0038*/ 	.byte	0x04, 0x17
        /*003a*/ 	.short	(.L_24 - .L_23)
.L_23:
        /*003c*/ 	.word	0x00000000
        /*0040*/ 	.short	0x0001
        /*0042*/ 	.short	0x0008
        /*0044*/ 	.byte	0x00, 0xf4, 0x21, 0x00


	//----- nvinfo : EIATTR_KPARAM_INFO
	.align		4
.L_24:
        /*0048*/ 	.byte	0x04, 0x17
        /*004a*/ 	.short	(.L_26 - .L_25)
.L_25:
        /*004c*/ 	.word	0x00000000
        /*0050*/ 	.short	0x0000
        /*0052*/ 	.short	0x0000
        /*0054*/ 	.byte	0x00, 0xf4, 0x21, 0x00


	//----- nvinfo : EIATTR_AT_ENTRY_FRAGMENTS
	.align		4
.L_26:
        /*0058*/ 	.byte	0x04, 0x4f
        /*005a*/ 	.short	(.L_28 - .L_27)


	//   ....[0]....
.L_27:
        /*005c*/ 	.word	0x00000004


	//----- nvinfo : EIATTR_RESERVED_SMEM_USED
	.align		4
.L_28:
        /*0060*/ 	.byte	0x01, 0x41
	.zero		2


	//----- nvinfo : EIATTR_SPARSE_MMA_MASK
	.align		4
        /*0064*/ 	.byte	0x03, 0x50
        /*0066*/ 	.short	0x0000


	//----- nvinfo : EIATTR_TCGEN05_1CTA_USED
	.align		4
        /*0068*/ 	.byte	0x01, 0x51
	.zero		2


	//----- nvinfo : EIATTR_MAXREG_COUNT
	.align		4
        /*006c*/ 	.byte	0x03, 0x1b
        /*006e*/ 	.short	0x00ff


	//----- nvinfo : EIATTR_NUM_BARRIERS
	.align		4
        /*0070*/ 	.byte	0x02, 0x4c
        /*0072*/ 	.byte	0x01
	.zero		1


	//----- nvinfo : EIATTR_INT_WARP_WIDE_INSTR_OFFSETS
	.align		4
        /*0074*/ 	.byte	0x04, 0x31
        /*0076*/ 	.short	(.L_30 - .L_29)


	//   ....[0]....
.L_29:
        /*0078*/ 	.word	0x00001150


	//   ....[1]....
        /*007c*/ 	.word	0x00001170


	//   ....[2]....
        /*0080*/ 	.word	0x00001910


	//   ....[3]....
        /*0084*/ 	.word	0x00001920


	//   ....[4]....
        /*0088*/ 	.word	0x00002e90


	//   ....[5]....
        /*008c*/ 	.word	0x00002ee0


	//----- nvinfo : EIATTR_COOP_GROUP_MASK_REGIDS
	.align		4
.L_30:
        /*0090*/ 	.byte	0x04, 0x29
        /*0092*/ 	.short	(.L_32 - .L_31)


	//   ....[0]....
.L_31:
        /*0094*/ 	.word	0xffffffff


	//   ....[1]....
        /*0098*/ 	.word	0xffffffff


	//   ....[2]....
        /*009c*/ 	.word	0xffffffff


	//   ....[3]....
        /*00a0*/ 	.word	0xffffffff


	//----- nvinfo : EIATTR_COOP_GROUP_INSTR_OFFSETS
	.align		4
.L_32:
        /*00a4*/ 	.byte	0x04, 0x28
        /*00a6*/ 	.short	(.L_34 - .L_33)


	//   ....[0]....
.L_33:
        /*00a8*/ 	.word	0x00000050


	//   ....[1]....
        /*00ac*/ 	.word	0x00000310


	//   ....[2]....
        /*00b0*/ 	.word	0x00002d20


	//   ....[3]....
        /*00b4*/ 	.word	0x00002f90


	//----- nvinfo : EIATTR_VRC_CTA_INIT_COUNT
	.align		4
.L_34:
        /*00b8*/ 	.byte	0x02, 0x4a
        /*00ba*/ 	.byte	0x80
	.zero		1


	//----- nvinfo : EIATTR_MBARRIER_INSTR_OFFSETS
	.align		4
        /*00bc*/ 	.byte	0x04, 0x39
        /*00be*/ 	.short	(.L_36 - .L_35)


	//   ....[0]....
.L_35:
        /*00c0*/ 	.word	0x000016d0
        /*00c4*/ 	.word	0x000000ff
        /*00c8*/ 	.word	0x00005000
        /*00cc*/ 	.short	0x0100
        /*00ce*/ 	.byte	0x0e
	.zero		1


	//   ....[1]....
        /*00d0*/ 	.word	0x00001990
        /*00d4*/ 	.word	0x000000ff
        /*00d8*/ 	.word	0x00005000
        /*00dc*/ 	.short	0x010a
        /*00de*/ 	.byte	0x0e
	.zero		1


	//   ....[2]....
        /*00e0*/ 	.word	0x00001b00
        /*00e4*/ 	.word	0x000000ff
        /*00e8*/ 	.word	0x00005000
        /*00ec*/ 	.short	0x0108
        /*00ee*/ 	.byte	0x0e
	.zero		1


	//   ....[3]....
        /*00f0*/ 	.word	0x00002fb0
        /*00f4*/ 	.word	0x000000ff
        /*00f8*/ 	.word	0x00005000
        /*00fc*/ 	.short	0x010a
        /*00fe*/ 	.byte	0x0e
	.zero		1


	//----- nvinfo : EIATTR_NUM_MBARRIERS
	.align		4
.L_36:
        /*0100*/ 	.byte	0x03, 0x38
        /*0102*/ 	.short	0x0001


	//----- nvinfo : EIATTR_EXIT_INSTR_OFFSETS
	.align		4
        /*0104*/ 	.byte	0x04, 0x1c
        /*0106*/ 	.short	(.L_38 - .L_37)


	//   ....[0]....
.L_37:
        /*0108*/ 	.word	0x00002fa0


	//----- nvinfo : EIATTR_REQNTID
	.align		4
.L_38:
        /*010c*/ 	.byte	0x04, 0x10
        /*010e*/ 	.short	(.L_40 - .L_39)
.L_39:
        /*0110*/ 	.word	0x00000080
        /*0114*/ 	.word	0x00000001
        /*0118*/ 	.word	0x00000001


	//----- nvinfo : EIATTR_CRS_STACK_SIZE
	.align		4
.L_40:
        /*011c*/ 	.byte	0x04, 0x1e
        /*011e*/ 	.short	(.L_42 - .L_41)
.L_41:
        /*0120*/ 	.word	0x00000000


	//----- nvinfo : EIATTR_CBANK_PARAM_SIZE
	.align		4
.L_42:
        /*0124*/ 	.byte	0x03, 0x19
        /*0126*/ 	.short	0x0028


	//----- nvinfo : EIATTR_PARAM_CBANK
	.align		4
        /*0128*/ 	.byte	0x04, 0x0a
        /*012a*/ 	.short	(.L_44 - .L_43)
	.align		4
.L_43:
        /*012c*/ 	.word	index@(.nv.constant0.gluon_mma)
        /*0130*/ 	.short	0x0380
        /*0132*/ 	.short	0x0028


	//----- nvinfo : EIATTR_SW_WAR
	.align		4
.L_44:
        /*0134*/ 	.byte	0x04, 0x36
        /*0136*/ 	.short	(.L_46 - .L_45)
.L_45:
        /*0138*/ 	.word	0x00000008
.L_46:


//--------------------- .nv.compat                --------------------------
	.section	.nv.compat,"",@"SHT_CUDA_COMPAT_INFO"
	.align	4
        /*0000*/ 	.byte	0x02, 0x02, 0x02, 0x00, 0x02, 0x05, 0x05, 0x00, 0x02, 0x03, 0x00, 0x00, 0x02, 0x06, 0x01, 0x00


//--------------------- .nv.callgraph             --------------------------
	.section	.nv.callgraph,"",@"SHT_CUDA_CALLGRAPH"
	.align	4
	.sectionentsize	8
	.align		4
        /*0000*/ 	.word	0x00000000
	.align		4
        /*0004*/ 	.word	0xffffffff
	.align		4
        /*0008*/ 	.word	0x00000000
	.align		4
        /*000c*/ 	.word	0xfffffffe
	.align		4
        /*0010*/ 	.word	0x00000000
	.align		4
        /*0014*/ 	.word	0xfffffffd
	.align		4
        /*0018*/ 	.word	0x00000000
	.align		4
        /*001c*/ 	.word	0xfffffffc


//--------------------- .text.gluon_mma           --------------------------
	.section	.text.gluon_mma,"ax",@progbits
	.align	128
        .global         gluon_mma
        .type           gluon_mma,@function
        .size           gluon_mma,(.L_x_15 - gluon_mma)
        .other          gluon_mma,@"STO_CUDA_ENTRY STV_DEFAULT"
gluon_mma:
.text.gluon_mma:
[----:B------:R-:W0:Y:S01]  /*0000*/  LDC R1, c[0x0][0x37c] ;  /* 0x0000df00ff017b82 */ /* 0x000e220000000800 */
[----:B------:R-:W1:Y:S02]  /*0010*/  S2R R0, SR_TID.X ;  /* 0x0000000000007919 */ /* 0x000e640000002100 */
[----:B-1----:R-:W-:-:S13]  /*0020*/  ISETP.GE.U32.AND P1, PT, R0, 0x20, PT ;  /* 0x000000200000780c */ /* 0x002fda0003f26070 */
[----:B------:R-:W-:Y:S05]  /*0030*/  @P1 BRA `(.L_x_0) ;  /* 0x0000000000b81947 */ /* 0x000fea0003800000 */
[----:B------:R-:W1:Y:S01]  /*0040*/  S2UR UR6, SR_CgaCtaId ;  /* 0x00000000000679c3 */ /* 0x000e620000008800 */
[----:B------:R-:W-:Y:S01]  /*0050*/  NOP ;  /* 0x0000000000007918 */ /* 0x000fe20000000000 */
[----:B------:R-:W-:Y:S02]  /*0060*/  UMOV UR4, 0x40 ;  /* 0x0000004000047882 */ /* 0x000fe40000000000 */
[----:B-1----:R-:W-:-:S09]  /*0070*/  ULEA UR4, UR6, UR4, 0x18 ;  /* 0x0000000406047291 */ /* 0x002fd2000f8ec0ff */
[----:B------:R-:W1:Y:S01]  /*0080*/  LDS.U8 R2, [UR4] ;  /* 0x00000004ff027984 */ /* 0x000e620008000000 */
[----:B------:R-:W-:Y:S02]  /*0090*/  UMOV UR4, 0x400 ;  /* 0x0000040000047882 */ /* 0x000fe40000000000 */
[----:B------:R-:W-:Y:S01]  /*00a0*/  ULEA UR4, UR6, UR4, 0x18 ;  /* 0x0000000406047291 */ /* 0x000fe2000f8ec0ff */
[----:B-1----:R-:W-:-:S13]  /*00b0*/  ISETP.NE.AND P0, PT, R2, RZ, PT ;  /* 0x000000ff0200720c */ /* 0x002fda0003f05270 */
[----:B------:R-:W-:Y:S05]  /*00c0*/  @P0 BRA `(.L_x_1) ;  /* 0x00000000007c0947 */ /* 0x000fea0003800000 */
[----:B------:R-:W-:-:S13]  /*00d0*/  ELECT P0, URZ, PT ;  /* 0x0000000000ff782f */ /* 0x000fda0003800000 */
[----:B------:R-:W-:Y:S05]  /*00e0*/  @!P0 BRA `(.L_x_2) ;  /* 0x0000000000848947 */ /* 0x000fea0003800000 */
[----:B------:R-:W-:Y:S01]  /*00f0*/  UMOV UR5, 0x8 ;  /* 0x0000000800057882 */ /* 0x000fe20000000000 */
[----:B------:R-:W-:Y:S02]  /*0100*/  IMAD.MOV.U32 R5, RZ, RZ, 0x1 ;  /* 0x00000001ff057424 */ /* 0x000fe400078e00ff */
[----:B------:R-:W-:Y:S02]  /*0110*/  IMAD.MOV.U32 R3, RZ, RZ, 0xff ;  /* 0x000000ffff037424 */ /* 0x000fe400078e00ff */
[----:B------:R-:W-:Y:S04]  /*0120*/  DEPBAR.LE SB1, 0x36 ;  /* 0x00009d800000791a */ /* 0x000fe80000000000 */
[----:B------:R-:W1:Y:S02]  /*0130*/  UTCATOMSWS.FIND_AND_SET.ALIGN UP0, UR5, UR5 ;  /* 0x00000005000575e3 */ /* 0x000e640008000800 */
[----:B-1----:R-:W-:-:S04]  /*0140*/  PLOP3.LUT P0, PT, PT, PT, UP0, 0x80, 0x8 ;  /* 0x000000000008781c */ /* 0x002fc80003f0f008 */
[----:B------:R-:W-:-:S04]  /*0150*/  SEL R2, RZ, 0xffffffff, !P0 ;  /* 0xffffffffff027807 */ /* 0x000fc80004000000 */
[----:B------:R-:W-:Y:S01]  /*0160*/  ISETP.NE.AND P0, PT, R2, RZ, PT ;  /* 0x000000ff0200720c */ /* 0x000fe20003f05270 */
[----:B------:R-:W-:-:S12]  /*0170*/  IMAD.U32 R2, RZ, RZ, UR5 ;  /* 0x00000005ff027e24 */ /* 0x000fd8000f8e00ff */
[----:B------:R-:W-:Y:S05]  /*0180*/  @P0 BRA `(.L_x_3) ;  /* 0x0000000000240947 */ /* 0x000fea0003800000 */
.L_x_4:
[----:B------:R-:W-:Y:S05]  /*0190*/  NANOSLEEP 0x64 ;  /* 0x000000640000795d */ /* 0x000fea0003800000 */
[----:B------:R-:W-:-:S05]  /*01a0*/  UMOV UR5, 0x8 ;  /* 0x0000000800057882 */ /* 0x000fca0000000000 */
[----:B------:R-:W-:Y:S04]  /*01b0*/  DEPBAR.LE SB1, 0x36 ;  /* 0x00009d800000791a */ /* 0x000fe80000000000 */
[----:B------:R-:W1:Y:S02]  /*01c0*/  UTCATOMSWS.FIND_AND_SET.ALIGN UP0, UR5, UR5 ;  /* 0x00000005000575e3 */ /* 0x000e640008000800 */
[----:B-1----:R-:W-:-:S04]  /*01d0*/  PLOP3.LUT P0, PT, PT, PT, UP0, 0x80, 0x8 ;  /* 0x000000000008781c */ /* 0x002fc80003f0f008 */
[----:B------:R-:W-:-:S04]  /*01e0*/  SEL R2, RZ, 0xffffffff, !P0 ;  /* 0xffffffffff027807 */ /* 0x000fc80004000000 */
[----:B------:R-:W-:Y:S01]  /*01f0*/  ISETP.NE.AND P0, PT, R2, RZ, PT ;  /* 0x000000ff0200720c */ /* 0x000fe20003f05270 */
[----:B------:R-:W-:-:S12]  /*0200*/  IMAD.U32 R2, RZ, RZ, UR5 ;  /* 0x00000005ff027e24 */ /* 0x000fd8000f8e00ff */
[----:B------:R-:W-:Y:S05]  /*0210*/  @!P0 BRA `(.L_x_4) ;  /* 0xfffffffc00dc8947 */ /* 0x000fea000383ffff */
.L_x_3:
[C---:B------:R-:W-:Y:S01]  /*0220*/  VIADD R4, R2.reuse, 0x10 ;  /* 0x0000001002047836 */ /* 0x040fe20000000000 */
[----:B------:R-:W-:Y:S01]  /*0230*/  UMOV UR5, 0x50 ;  /* 0x0000005000057882 */ /* 0x000fe20000000000 */
[----:B------:R-:W-:Y:S01]  /*0240*/  SHF.L.U32 R3, R3, R2, RZ ;  /* 0x0000000203037219 */ /* 0x000fe200000006ff */
[----:B------:R-:W-:Y:S01]  /*0250*/  ULEA UR5, UR6, UR5, 0x18 ;  /* 0x0000000506057291 */ /* 0x000fe2000f8ec0ff */
[----:B------:R-:W-:Y:S01]  /*0260*/  IMAD.SHL.U32 R2, R2, 0x20, RZ ;  /* 0x0000002002027824 */ /* 0x000fe200078e00ff */
[----:B------:R-:W-:-:S04]  /*0270*/  SHF.L.U32 R4, R5, R4, RZ ;  /* 0x0000000405047219 */ /* 0x000fc800000006ff */
[----:B------:R-:W-:-:S05]  /*0280*/  LOP3.LUT R3, R4, R3, RZ, 0xfc, !PT ;  /* 0x0000000304037212 */ /* 0x000fca00078efcff */
[----:B------:R1:W-:Y:S04]  /*0290*/  ATOMS.OR RZ, [UR5], R3 ;  /* 0x00000003ffff798c */ /* 0x0003e8000b000005 */
[----:B------:R1:W-:Y:S01]  /*02a0*/  STS [UR4], R2 ;  /* 0x00000002ff007988 */ /* 0x0003e20008000804 */
[----:B------:R-:W-:Y:S05]  /*02b0*/  BRA `(.L_x_2) ;  /* 0x0000000000107947 */ /* 0x000fea0003800000 */
.L_x_1:
[----:B------:R-:W-:-:S05]  /*02c0*/  IMAD.MOV.U32 R2, RZ, RZ, -0x1 ;  /* 0xffffffffff027424 */ /* 0x000fca00078e00ff */
[----:B------:R1:W-:Y:S02]  /*02d0*/  STS [UR4], R2 ;  /* 0x00000002ff007988 */ /* 0x0003e40008000804 */
[----:B-1----:R-:W-:-:S07]  /*02e0*/  MOV R2, 0x300 ;  /* 0x0000030000027802 */ /* 0x002fce0000000f00 */
[----:B0-----:R-:W-:Y:S05]  /*02f0*/  CALL.REL.NOINC `($__internal_1_$__cuda_sm10x_tcgen05_guardrail_trap_phase_invalid_during_alloc) ;  /* 0x0000002c00447944 */ /* 0x001fea0003c00000 */
.L_x_2:
[----:B------:R-:W-:Y:S05]  /*0300*/  WARPSYNC.ALL ;  /* 0x0000000000007948 */ /* 0x000fea0003800000 */
[----:B------:R-:W-:Y:S01]  /*0310*/  NOP ;  /* 0x0000000000007918 */ /* 0x000fe20000000000 */
.L_x_0:
[----:B------:R-:W2:Y:S08]  /*0320*/  S2UR UR13, SR_CgaCtaId ;  /* 0x00000000000d79c3 */ /* 0x000eb00000008800 */
[----:B------:R-:W-:Y:S01]  /*0330*/  BAR.SYNC.DEFER_BLOCKING 0x0 ;  /* 0x0000000000007b1d */ /* 0x000fe20000010000 */
[----:B------:R-:W-:Y:S02]  /*0340*/  SHF.R.U32.HI R142, RZ, 0x5, R0 ;  /* 0x00000005ff8e7819 */ /* 0x000fe40000011600 */
[----:B-1----:R-:W-:-:S02]  /*0350*/  LOP3.LUT R2, R0, 0x60, RZ, 0xc0, !PT ;  /* 0x0000006000027812 */ /* 0x002fc400078ec0ff */
[----:B------:R-:W-:Y:S01]  /*0360*/  SGXT.U32 R142, R142, 0x2 ;  /* 0x000000028e8e781a */ /* 0x000fe20000000000 */
[----:B------:R-:W-:Y:S02]  /*0370*/  UMOV UR4, 0x400 ;  /* 0x0000040000047882 */ /* 0x000fe40000000000 */
[----:B------:R-:W1:Y:S01]  /*0380*/  LDC.64 R46, c[0x0][0x380] ;  /* 0x0000e000ff2e7b82 */ /* 0x000e620000000a00 */
[----:B------:R-:W3:Y:S01]  /*0390*/  LDCU.64 UR16, c[0x0][0x358] ;  /* 0x00006b00ff1077ac */ /* 0x000ee20008000a00 */
[C---:B------:R-:W-:Y:S02]  /*03a0*/  LOP3.LUT R9, R142.reuse, 0x18, RZ, 0xfc, !PT ;  /* 0x000000188e097812 */ /* 0x040fe400078efcff */
[----:B------:R-:W-:Y:S02]  /*03b0*/  LOP3.LUT R3, R142, 0x4, RZ, 0xfc, !PT ;  /* 0x000000048e037812 */ /* 0x000fe400078efcff */
[----:B------:R-:W-:Y:S01]  /*03c0*/  LOP3.LUT R141, R0, 0x1f, RZ, 0xc0, !PT ;  /* 0x0000001f008d7812 */ /* 0x000fe200078ec0ff */
[----:B------:R-:W-:Y:S01]  /*03d0*/  IMAD.SHL.U32 R20, R9, 0x20, RZ ;  /* 0x0000002009147824 */ /* 0x000fe200078e00ff */
[C---:B------:R-:W-:Y:S01]  /*03e0*/  LOP3.LUT R53, R142.reuse, 0x10, RZ, 0xfc, !PT ;  /* 0x000000108e357812 */ /* 0x040fe200078efcff */
[----:B------:R-:W-:Y:S01]  /*03f0*/  IMAD.SHL.U32 R6, R3, 0x20, RZ ;  /* 0x0000002003067824 */ /* 0x000fe200078e00ff */
[----:B------:R-:W-:-:S02]  /*0400*/  LOP3.LUT R149, R142, 0x20, RZ, 0xfc, !PT ;  /* 0x000000208e957812 */ /* 0x000fc400078efcff */
[C---:B------:R-:W-:Y:S01]  /*0410*/  LOP3.LUT R49, R142.reuse, 0x8, RZ, 0xfc, !PT ;  /* 0x000000088e317812 */ /* 0x040fe200078efcff */
[----:B------:R-:W-:Y:S01]  /*0420*/  IMAD.SHL.U32 R14, R53, 0x20, RZ ;  /* 0x00000020350e7824 */ /* 0x000fe200078e00ff */
[C---:B------:R-:W-:Y:S01]  /*0430*/  LOP3.LUT R145, R142.reuse, 0x30, RZ, 0xfc, !PT ;  /* 0x000000308e917812 */ /* 0x040fe200078efcff */
[----:B------:R-:W-:Y:S01]  /*0440*/  IMAD.SHL.U32 R28, R149, 0x20, RZ ;  /* 0x00000020951c7824 */ /* 0x000fe200078e00ff */
[----:B--2---:R-:W-:Y:S01]  /*0450*/  ULEA UR14, UR13, UR4, 0x18 ;  /* 0x000000040d0e7291 */ /* 0x004fe2000f8ec0ff */
[C---:B------:R-:W-:Y:S01]  /*0460*/  LOP3.LUT R51, R142.reuse, 0xc, RZ, 0xfc, !PT ;  /* 0x0000000c8e337812 */ /* 0x040fe200078efcff */
[----:B------:R-:W-:Y:S01]  /*0470*/  IMAD.SHL.U32 R8, R49, 0x20, RZ ;  /* 0x0000002031087824 */ /* 0x000fe200078e00ff */
[C---:B------:R-:W-:Y:S01]  /*0480*/  LOP3.LUT R143, R142.reuse, 0x38, RZ, 0xfc, !PT ;  /* 0x000000388e8f7812 */ /* 0x040fe200078efcff */
[----:B------:R-:W-:Y:S01]  /*0490*/  IMAD.SHL.U32 R38, R145, 0x20, RZ ;  /* 0x0000002091267824 */ /* 0x000fe200078e00ff */
[C---:B------:R-:W-:Y:S01]  /*04a0*/  LOP3.LUT R7, R142.reuse, 0x1c, RZ, 0xfc, !PT ;  /* 0x0000001c8e077812 */ /* 0x040fe200078efcff */
[----:B------:R-:W-:Y:S01]  /*04b0*/  IMAD.SHL.U32 R10, R51, 0x20, RZ ;  /* 0x00000020330a7824 */ /* 0x000fe200078e00ff */
[----:B------:R-:W-:Y:S01]  /*04c0*/  LOP3.LUT R146, R142, 0x2c, RZ, 0xfc, !PT ;  /* 0x0000002c8e927812 */ /* 0x000fe200078efcff */
[----:B------:R-:W-:Y:S01]  /*04d0*/  IMAD.SHL.U32 R40, R143, 0x20, RZ ;  /* 0x000000208f287824 */ /* 0x000fe200078e00ff */
[----:B------:R-:W2:Y:S01]  /*04e0*/  LDS R60, [UR14] ;  /* 0x0000000eff3c7984 */ /* 0x000ea20008000800 */
[-C--:B-1----:R-:W-:Y:S01]  /*04f0*/  LEA R4, P0, R2, R46.reuse, 0x1 ;  /* 0x0000002e02047211 */ /* 0x082fe200078008ff */
[----:B------:R-:W-:Y:S01]  /*0500*/  IMAD.SHL.U32 R48, R7, 0x20, RZ ;  /* 0x0000002007307824 */ /* 0x000fe200078e00ff */
[----:B------:R-:W-:Y:S01]  /*0510*/  LEA R22, P2, R9, R46, 0x6 ;  /* 0x0000002e09167211 */ /* 0x000fe200078430ff */
[----:B------:R-:W-:Y:S01]  /*0520*/  IMAD.SHL.U32 R52, R146, 0x20, RZ ;  /* 0x0000002092347824 */ /* 0x000fe200078e00ff */
[----:B------:R-:W-:-:S02]  /*0530*/  LEA.HI.X R5, R2, R47, RZ, 0x1, P0 ;  /* 0x0000002f02057211 */ /* 0x000fc400000f0cff */
[-C--:B------:R-:W-:Y:S02]  /*0540*/  LEA.HI.X R23, R20, R47.reuse, RZ, 0x1, P2 ;  /* 0x0000002f14177211 */ /* 0x080fe400010f0cff */
[-C--:B------:R-:W-:Y:S01]  /*0550*/  LEA R26, P2, R3, R46.reuse, 0x6 ;  /* 0x0000002e031a7211 */ /* 0x080fe200078430ff */
[----:B------:R-:W-:Y:S01]  /*0560*/  IMAD.WIDE.U32 R4, R141, 0x2, R4 ;  /* 0x000000028d047825 */ /* 0x000fe200078e0004 */
[-C--:B------:R-:W-:Y:S02]  /*0570*/  LEA R16, P6, R53, R46.reuse, 0x6 ;  /* 0x0000002e35107211 */ /* 0x080fe400078c30ff */
[----:B------:R-:W-:Y:S01]  /*0580*/  LEA.HI.X R27, R6, R47, RZ, 0x1, P2 ;  /* 0x0000002f061b7211 */ /* 0x000fe200010f0cff */
[----:B------:R-:W-:Y:S01]  /*0590*/  BAR.SYNC.DEFER_BLOCKING 0x0 ;  /* 0x0000000000007b1d */ /* 0x000fe20000010000 */
[-C--:B------:R-:W-:Y:S01]  /*05a0*/  LEA R24, P3, R149, R46.reuse, 0x6 ;  /* 0x0000002e95187211 */ /* 0x080fe200078630ff */
[----:B------:R-:W-:Y:S01]  /*05b0*/  IMAD.WIDE.U32 R22, R141, 0x2, R22 ;  /* 0x000000028d167825 */ /* 0x000fe200078e0016 */
[----:B------:R-:W-:-:S02]  /*05c0*/  LEA R12, P0, R49, R46, 0x6 ;  /* 0x0000002e310c7211 */ /* 0x000fc400078030ff */
[-C--:B------:R-:W-:Y:S02]  /*05d0*/  LEA R34, P5, R145, R46.reuse, 0x6 ;  /* 0x0000002e91227211 */ /* 0x080fe400078a30ff */
[-C--:B------:R-:W-:Y:S02]  /*05e0*/  LEA.HI.X R17, R14, R47.reuse, RZ, 0x1, P6 ;  /* 0x0000002f0e117211 */ /* 0x080fe400030f0cff */
[-C--:B------:R-:W-:Y:S02]  /*05f0*/  LEA.HI.X R25, R28, R47.reuse, RZ, 0x1, P3 ;  /* 0x0000002f1c197211 */ /* 0x080fe400018f0cff */
[-C--:B------:R-:W-:Y:S01]  /*0600*/  LEA.HI.X R13, R8, R47.reuse, RZ, 0x1, P0 ;  /* 0x0000002f080d7211 */ /* 0x080fe200000f0cff */
[----:B------:R-:W-:Y:S01]  /*0610*/  IMAD.WIDE.U32 R16, R141, 0x2, R16 ;  /* 0x000000028d107825 */ /* 0x000fe200078e0010 */
[----:B------:R-:W-:Y:S02]  /*0620*/  LEA R28, P3, R51, R46, 0x6 ;  /* 0x0000002e331c7211 */ /* 0x000fe400078630ff */
[----:B------:R-:W-:-:S02]  /*0630*/  LEA.HI.X R35, R38, R47, RZ, 0x1, P5 ;  /* 0x0000002f26237211 */ /* 0x000fc400028f0cff */
[C---:B------:R-:W-:Y:S02]  /*0640*/  LOP3.LUT R147, R142.reuse, 0x28, RZ, 0xfc, !PT ;  /* 0x000000288e937812 */ /* 0x040fe400078efcff */
[----:B------:R-:W-:Y:S01]  /*0650*/  LOP3.LUT R11, R142, 0x14, RZ, 0xfc, !PT ;  /* 0x000000148e0b7812 */ /* 0x000fe200078efcff */
[----:B------:R-:W-:Y:S01]  /*0660*/  IMAD.SHL.U32 R140, R2, 0x8, RZ ;  /* 0x00000008028c7824 */ /* 0x000fe200078e00ff */
[-C--:B------:R-:W-:Y:S01]  /*0670*/  LEA R36, P0, R143, R46.reuse, 0x6 ;  /* 0x0000002e8f247211 */ /* 0x080fe200078030ff */
[----:B------:R-:W-:Y:S01]  /*0680*/  IMAD.SHL.U32 R30, R147, 0x20, RZ ;  /* 0x00000020931e7824 */ /* 0x000fe200078e00ff */
[----:B------:R-:W-:Y:S01]  /*0690*/  LEA R38, P5, R7, R46, 0x6 ;  /* 0x0000002e07267211 */ /* 0x000fe200078a30ff */
[----:B---3--:R1:W5:Y:S01]  /*06a0*/  LDG.E.U16 R6, desc[UR16][R4.64] ;  /* 0x0000001004067981 */ /* 0x008362000c1e1500 */
[-C--:B------:R-:W-:Y:S01]  /*06b0*/  LEA.HI.X R29, R10, R47.reuse, RZ, 0x1, P3 ;  /* 0x0000002f0a1d7211 */ /* 0x080fe200018f0cff */
[----:B------:R-:W-:Y:S01]  /*06c0*/  IMAD.SHL.U32 R18, R11, 0x20, RZ ;  /* 0x000000200b127824 */ /* 0x000fe200078e00ff */
[-C--:B------:R-:W-:Y:S01]  /*06d0*/  LEA.HI.X R37, R40, R47.reuse, RZ, 0x1, P0 ;  /* 0x0000002f28257211 */ /* 0x080fe200000f0cff */
[----:B------:R3:W5:Y:S01]  /*06e0*/  LDG.E.U16 R10, desc[UR16][R16.64] ;  /* 0x00000010100a7981 */ /* 0x000762000c1e1500 */
[----:B------:R-:W-:-:S02]  /*06f0*/  LEA.HI.X R39, R48, R47, RZ, 0x1, P5 ;  /* 0x0000002f30277211 */ /* 0x000fc400028f0cff */
[----:B------:R-:W-:Y:S01]  /*0700*/  LOP3.LUT R148, R142, 0x24, RZ, 0xfc, !PT ;  /* 0x000000248e947812 */ /* 0x000fe200078efcff */
[----:B------:R-:W5:Y:S01]  /*0710*/  LDG.E.U16 R14, desc[UR16][R22.64] ;  /* 0x00000010160e7981 */ /* 0x000f62000c1e1500 */
[-C--:B------:R-:W-:Y:S01]  /*0720*/  LEA R42, P0, R146, R46.reuse, 0x6 ;  /* 0x0000002e922a7211 */ /* 0x080fe200078030ff */
[----:B-1----:R-:W1:Y:S01]  /*0730*/  LDC.64 R4, c[0x0][0x388] ;  /* 0x0000e200ff047b82 */ /* 0x002e620000000a00 */
[-C--:B------:R-:W-:Y:S02]  /*0740*/  LEA R32, P4, R147, R46.reuse, 0x6 ;  /* 0x0000002e93207211 */ /* 0x080fe400078830ff */
[----:B------:R-:W-:Y:S01]  /*0750*/  LOP3.LUT R144, R142, 0x34, RZ, 0xfc, !PT ;  /* 0x000000348e907812 */ /* 0x000fe200078efcff */
[C---:B---3--:R-:W-:Y:S01]  /*0760*/  IMAD.WIDE.U32 R16, R141.reuse, 0x2, R28 ;  /* 0x000000028d107825 */ /* 0x048fe200078e001c */
[-C--:B------:R-:W-:Y:S02]  /*0770*/  LEA.HI.X R43, R52, R47.reuse, RZ, 0x1, P0 ;  /* 0x0000002f342b7211 */ /* 0x080fe400000f0cff */
[----:B------:R-:W-:Y:S01]  /*0780*/  LOP3.LUT R142, R142, 0x3c, RZ, 0xfc, !PT ;  /* 0x0000003c8e8e7812 */ /* 0x000fe200078efcff */
[----:B------:R-:W-:Y:S01]  /*0790*/  IMAD.WIDE.U32 R28, R141, 0x2, R38 ;  /* 0x000000028d1c7825 */ /* 0x000fe200078e0026 */
[----:B------:R-:W-:Y:S01]  /*07a0*/  LEA.HI.X R33, R30, R47, RZ, 0x1, P4 ;  /* 0x0000002f1e217211 */ /* 0x000fe200020f0cff */
[----:B------:R3:W5:Y:S01]  /*07b0*/  LDG.E.U16 R22, desc[UR16][R16.64] ;  /* 0x0000001010167981 */ /* 0x000762000c1e1500 */
[-C--:B------:R-:W-:Y:S01]  /*07c0*/  LEA R30, P4, R11, R46.reuse, 0x6 ;  /* 0x0000002e0b1e7211 */ /* 0x080fe200078830ff */
[----:B------:R-:W-:Y:S01]  /*07d0*/  IMAD.SHL.U32 R139, R3, 0x100, RZ ;  /* 0x00000100038b7824 */ /* 0x000fe200078e00ff */
[-C--:B------:R-:W-:Y:S01]  /*07e0*/  LEA R40, P6, R148, R46.reuse, 0x6 ;  /* 0x0000002e94287211 */ /* 0x080fe200078c30ff */
[----:B------:R-:W-:Y:S01]  /*07f0*/  IMAD.WIDE.U32 R12, R141, 0x2, R12 ;  /* 0x000000028d0c7825 */ /* 0x000fe200078e000c */
[----:B------:R-:W-:-:S02]  /*0800*/  LEA R44, P2, R144, R46, 0x6 ;  /* 0x0000002e902c7211 */ /* 0x000fc400078430ff */
[-C--:B------:R-:W-:Y:S01]  /*0810*/  LEA.HI.X R31, R18, R47.reuse, RZ, 0x1, P4 ;  /* 0x0000002f121f7211 */ /* 0x080fe200020f0cff */
[----:B------:R-:W-:Y:S01]  /*0820*/  IMAD.SHL.U32 R50, R148, 0x20, RZ ;  /* 0x0000002094327824 */ /* 0x000fe200078e00ff */
[----:B------:R-:W-:Y:S01]  /*0830*/  LEA R46, P3, R142, R46, 0x6 ;  /* 0x0000002e8e2e7211 */ /* 0x000fe200078630ff */
[----:B------:R-:W-:Y:S01]  /*0840*/  IMAD.SHL.U32 R54, R144, 0x20, RZ ;  /* 0x0000002090367824 */ /* 0x000fe200078e00ff */
[----:B------:R4:W5:Y:S01]  /*0850*/  LDG.E.U16 R8, desc[UR16][R12.64] ;  /* 0x000000100c087981 */ /* 0x000962000c1e1500 */
[----:B------:R-:W-:Y:S01]  /*0860*/  IMAD.SHL.U32 R56, R142, 0x20, RZ ;  /* 0x000000208e387824 */ /* 0x000fe200078e00ff */
[-C--:B------:R-:W-:Y:S02]  /*0870*/  LEA.HI.X R41, R50, R47.reuse, RZ, 0x1, P6 ;  /* 0x0000002f32297211 */ /* 0x080fe400030f0cff */
[----:B-1----:R-:W-:Y:S01]  /*0880*/  LEA R38, P0, R2, R4, 0x4 ;  /* 0x0000000402267211 */ /* 0x002fe200078020ff */
[----:B------:R-:W-:Y:S01]  /*0890*/  IMAD.WIDE.U32 R24, R141, 0x2, R24 ;  /* 0x000000028d187825 */ /* 0x000fe200078e0018 */
[----:B------:R-:W-:-:S02]  /*08a0*/  LEA.HI.X R45, R54, R47, RZ, 0x1, P2 ;  /* 0x0000002f362d7211 */ /* 0x000fc400010f0cff */
[----:B------:R-:W-:Y:S02]  /*08b0*/  LEA.HI.X R39, R140, R5, RZ, 0x1, P0 ;  /* 0x000000058c277211 */ /* 0x000fe400000f0cff */
[----:B---3--:R-:W-:Y:S01]  /*08c0*/  LEA R16, P0, R3, R4, 0x9 ;  /* 0x0000000403107211 */ /* 0x008fe200078048ff */
[----:B------:R-:W-:Y:S01]  /*08d0*/  IMAD.WIDE.U32 R32, R141, 0x2, R32 ;  /* 0x000000028d207825 */ /* 0x000fe200078e0020 */
[----:B------:R-:W-:Y:S01]  /*08e0*/  LEA.HI.X R47, R56, R47, RZ, 0x1, P3 ;  /* 0x0000002f382f7211 */ /* 0x000fe200018f0cff */
[----:B------:R-:W5:Y:S01]  /*08f0*/  LDG.E.U16 R15, desc[UR16][R24.64] ;  /* 0x00000010180f7981 */ /* 0x000f62000c1e1500 */
[----:B------:R-:W-:Y:S01]  /*0900*/  LEA.HI.X R17, R139, R5, RZ, 0x1, P0 ;  /* 0x000000058b117211 */ /* 0x000fe200000f0cff */
[C---:B------:R-:W-:Y:S02]  /*0910*/  IMAD.WIDE.U32 R34, R141.reuse, 0x2, R34 ;  /* 0x000000028d227825 */ /* 0x040fe400078e0022 */
[----:B------:R-:W5:Y:S02]  /*0920*/  LDG.E.U16 R18, desc[UR16][R32.64] ;  /* 0x0000001020127981 */ /* 0x000f64000c1e1500 */
[----:B------:R-:W-:-:S02]  /*0930*/  IMAD.WIDE.U32 R36, R141, 0x2, R36 ;  /* 0x000000028d247825 */ /* 0x000fc400078e0024 */
[----:B------:R-:W5:Y:S02]  /*0940*/  LDG.E.U16 R19, desc[UR16][R34.64] ;  /* 0x0000001022137981 */ /* 0x000f64000c1e1500 */
[C---:B----4-:R-:W-:Y:S02]  /*0950*/  IMAD.WIDE.U32 R12, R141.reuse, 0x2, R26 ;  /* 0x000000028d0c7825 */ /* 0x050fe400078e001a */
[----:B------:R1:W5:Y:S02]  /*0960*/  LDG.E.U16 R24, desc[UR16][R28.64] ;  /* 0x000000101c187981 */ /* 0x000364000c1e1500 */
[----:B------:R-:W-:Y:S02]  /*0970*/  IMAD.WIDE.U32 R26, R141, 0x2, R30 ;  /* 0x000000028d1a7825 */ /* 0x000fe400078e001e */
[----:B------:R-:W5:Y:S02]  /*0980*/  LDG.E.U16 R20, desc[UR16][R36.64] ;  /* 0x0000001024147981 */ /* 0x000f64000c1e1500 */
[----:B------:R-:W-:-:S02]  /*0990*/  IMAD.SHL.U32 R137, R51, 0x100, RZ ;  /* 0x0000010033897824 */ /* 0x000fc400078e00ff */
[----:B------:R-:W-:Y:S01]  /*09a0*/  IMAD.WIDE.U32 R16, R141, 0x2, R16 ;  /* 0x000000028d107825 */ /* 0x000fe200078e0010 */
[----:B------:R3:W5:Y:S01]  /*09b0*/  LDG.E.U16 R23, desc[UR16][R26.64] ;  /* 0x000000101a177981 */ /* 0x000762000c1e1500 */
[-C--:B-1----:R-:W-:Y:S02]  /*09c0*/  LEA R28, P0, R51, R4.reuse, 0x9 ;  /* 0x00000004331c7211 */ /* 0x082fe400078048ff */
[----:B------:R-:W-:Y:S01]  /*09d0*/  IMAD.WIDE.U32 R32, R141, 0x2, R42 ;  /* 0x000000028d207825 */ /* 0x000fe200078e002a */
[----:B------:R1:W5:Y:S01]  /*09e0*/  LDG.E.U16 R21, desc[UR16][R12.64] ;  /* 0x000000100c157981 */ /* 0x000362000c1e1500 */
[----:B------:R-:W-:Y:S02]  /*09f0*/  LEA.HI.X R29, R137, R5, RZ, 0x1, P0 ;  /* 0x00000005891d7211 */ /* 0x000fe400000f0cff */
[----:B------:R-:W-:Y:S01]  /*0a00*/  IMAD.WIDE.U32 R34, R141, 0x2, R44 ;  /* 0x000000028d227825 */ /* 0x000fe200078e002c */
[----:B------:R-:W5:Y:S01]  /*0a10*/  LDG.E.U16 R43, desc[UR16][R16.64] ;  /* 0x00000010102b7981 */ /* 0x000f62000c1e1500 */
[----:B---3--:R-:W-:-:S02]  /*0a20*/  LEA R26, P2, R49, R4, 0x9 ;  /* 0x00000004311a7211 */ /* 0x008fc400078448ff */
[----:B------:R-:W-:Y:S01]  /*0a30*/  IMAD.WIDE.U32 R36, R141, 0x2, R46 ;  /* 0x000000028d247825 */ /* 0x000fe200078e002e */
[----:B------:R-:W5:Y:S03]  /*0a40*/  LDG.E.U16 R44, desc[UR16][R16.64+0x40] ;  /* 0x00004010102c7981 */ /* 0x000f66000c1e1500 */
[----:B------:R-:W-:Y:S01]  /*0a50*/  IMAD.SHL.U32 R138, R49, 0x100, RZ ;  /* 0x00000100318a7824 */ /* 0x000fe200078e00ff */
[----:B------:R-:W5:Y:S01]  /*0a60*/  LDG.E.U16 R45, desc[UR16][R16.64+0x80] ;  /* 0x00008010102d7981 */ /* 0x000f62000c1e1500 */
[----:B-1----:R-:W-:-:S03]  /*0a70*/  IMAD.WIDE.U32 R12, R141, 0x2, R38 ;  /* 0x000000028d0c7825 */ /* 0x002fc600078e0026 */
[----:B------:R-:W5:Y:S01]  /*0a80*/  LDG.E.U16 R46, desc[UR16][R16.64+0xc0] ;  /* 0x0000c010102e7981 */ /* 0x000f62000c1e1500 */
[----:B------:R-:W-:-:S03]  /*0a90*/  IMAD.SHL.U32 R134, R53, 0x100, RZ ;  /* 0x0000010035867824 */ /* 0x000fc600078e00ff */
[----:B------:R-:W5:Y:S01]  /*0aa0*/  LDG.E.U16 R47, desc[UR16][R16.64+0x100] ;  /* 0x00010010102f7981 */ /* 0x000f62000c1e1500 */
[----:B------:R-:W-:-:S03]  /*0ab0*/  IMAD.WIDE.U32 R30, R141, 0x2, R40 ;  /* 0x000000028d1e7825 */ /* 0x000fc600078e0028 */
[----:B------:R-:W5:Y:S01]  /*0ac0*/  LDG.E.U16 R48, desc[UR16][R16.64+0x140] ;  /* 0x0001401010307981 */ /* 0x000f62000c1e1500 */
[----:B------:R-:W-:-:S03]  /*0ad0*/  LEA.HI.X R27, R138, R5, RZ, 0x1, P2 ;  /* 0x000000058a1b7211 */ /* 0x000fc600010f0cff */
[----:B------:R-:W5:Y:S04]  /*0ae0*/  LDG.E.U16 R49, desc[UR16][R16.64+0x180] ;  /* 0x0001801010317981 */ /* 0x000f68000c1e1500 */
[----:B------:R1:W5:Y:S01]  /*0af0*/  LDG.E.U16 R50, desc[UR16][R16.64+0x1c0] ;  /* 0x0001c01010327981 */ /* 0x000362000c1e1500 */
[----:B------:R-:W-:-:S03]  /*0b00*/  IMAD.SHL.U32 R135, R9, 0x100, RZ ;  /* 0x0000010009877824 */ /* 0x000fc600078e00ff */
[----:B------:R-:W5:Y:S04]  /*0b10*/  LDG.E.U16 R32, desc[UR16][R32.64] ;  /* 0x0000001020207981 */ /* 0x000f68000c1e1500 */
[----:B------:R-:W5:Y:S01]  /*0b20*/  LDG.E.U16 R34, desc[UR16][R34.64] ;  /* 0x0000001022227981 */ /* 0x000f62000c1e1500 */
[----:B-1----:R-:W-:-:S03]  /*0b30*/  LEA R16, P0, R53, R4, 0x9 ;  /* 0x0000000435107211 */ /* 0x002fc600078048ff */
[----:B------:R-:W5:Y:S01]  /*0b40*/  LDG.E.U16 R36, desc[UR16][R36.64] ;  /* 0x0000001024247981 */ /* 0x000f62000c1e1500 */
[----:B------:R-:W-:-:S03]  /*0b50*/  LEA.HI.X R17, R134, R5, RZ, 0x1, P0 ;  /* 0x0000000586117211 */ /* 0x000fc600000f0cff */
[----:B------:R-:W5:Y:S01]  /*0b60*/  LDG.E.U16 R33, desc[UR16][R12.64] ;  /* 0x000000100c217981 */ /* 0x000f62000c1e1500 */
[----:B------:R-:W-:-:S03]  /*0b70*/  IMAD.WIDE.U32 R26, R141, 0x2, R26 ;  /* 0x000000028d1a7825 */ /* 0x000fc600078e001a */
[----:B------:R-:W5:Y:S01]  /*0b80*/  LDG.E.U16 R35, desc[UR16][R12.64+0x40] ;  /* 0x000040100c237981 */ /* 0x000f62000c1e1500 */
[----:B------:R-:W-:-:S03]  /*0b90*/  IMAD.SHL.U32 R3, R11, 0x100, RZ ;  /* 0x000001000b037824 */ /* 0x000fc600078e00ff */
[----:B------:R-:W5:Y:S04]  /*0ba0*/  LDG.E.U16 R37, desc[UR16][R12.64+0x80] ;  /* 0x000080100c257981 */ /* 0x000f68000c1e1500 */
[----:B------:R-:W5:Y:S04]  /*0bb0*/  LDG.E.U16 R38, desc[UR16][R12.64+0xc0] ;  /* 0x0000c0100c267981 */ /* 0x000f68000c1e1500 */
[----:B------:R-:W5:Y:S04]  /*0bc0*/  LDG.E.U16 R39, desc[UR16][R12.64+0x100] ;  /* 0x000100100c277981 */ /* 0x000f68000c1e1500 */
[----:B------:R-:W5:Y:S04]  /*0bd0*/  LDG.E.U16 R40, desc[UR16][R12.64+0x140] ;  /* 0x000140100c287981 */ /* 0x000f68000c1e1500 */
[----:B------:R-:W5:Y:S04]  /*0be0*/  LDG.E.U16 R41, desc[UR16][R12.64+0x180] ;  /* 0x000180100c297981 */ /* 0x000f68000c1e1500 */
[----:B------:R1:W5:Y:S01]  /*0bf0*/  LDG.E.U16 R42, desc[UR16][R12.64+0x1c0] ;  /* 0x0001c0100c2a7981 */ /* 0x000362000c1e1500 */
[----:B------:R-:W-:-:S03]  /*0c00*/  IMAD.SHL.U32 R136, R7, 0x100, RZ ;  /* 0x0000010007887824 */ /* 0x000fc600078e00ff */
[----:B------:R3:W5:Y:S01]  /*0c10*/  LDG.E.U16 R25, desc[UR16][R30.64] ;  /* 0x000000101e197981 */ /* 0x000762000c1e1500 */
[----:B------:R-:W-:-:S03]  /*0c20*/  IMAD.WIDE.U32 R28, R141, 0x2, R28 ;  /* 0x000000028d1c7825 */ /* 0x000fc600078e001c */
[----:B------:R-:W5:Y:S01]  /*0c30*/  LDG.E.U16 R51, desc[UR16][R26.64] ;  /* 0x000000101a337981 */ /* 0x000f62000c1e1500 */
[----:B-1----:R-:W-:-:S03]  /*0c40*/  LEA R12, P0, R9, R4, 0x9 ;  /* 0x00000004090c7211 */ /* 0x002fc600078048ff */
[----:B------:R-:W5:Y:S01]  /*0c50*/  LDG.E.U16 R52, desc[UR16][R26.64+0x40] ;  /* 0x000040101a347981 */ /* 0x000f62000c1e1500 */
[-C--:B---3--:R-:W-:Y:S02]  /*0c60*/  LEA R30, P2, R11, R4.reuse, 0x9 ;  /* 0x000000040b1e7211 */ /* 0x088fe400078448ff */
[-C--:B------:R-:W-:Y:S01]  /*0c70*/  LEA.HI.X R13, R135, R5.reuse, RZ, 0x1, P0 ;  /* 0x00000005870d7211 */ /* 0x080fe200000f0cff */
[----:B------:R-:W5:Y:S01]  /*0c80*/  LDG.E.U16 R54, desc[UR16][R26.64+0x80] ;  /* 0x000080101a367981 */ /* 0x000f62000c1e1500 */
[----:B------:R-:W-:Y:S02]  /*0c90*/  LEA R4, P3, R7, R4, 0x9 ;  /* 0x0000000407047211 */ /* 0x000fe400078648ff */
[----:B------:R-:W-:Y:S01]  /*0ca0*/  LEA.HI.X R31, R3, R5, RZ, 0x1, P2 ;  /* 0x00000005031f7211 */ /* 0x000fe200010f0cff */
[----:B------:R-:W5:Y:S01]  /*0cb0*/  LDG.E.U16 R55, desc[UR16][R26.64+0xc0] ;  /* 0x0000c0101a377981 */ /* 0x000f62000c1e1500 */
[----:B------:R-:W-:-:S03]  /*0cc0*/  IMAD.WIDE.U32 R12, R141, 0x2, R12 ;  /* 0x000000028d0c7825 */ /* 0x000fc600078e000c */
[----:B------:R-:W5:Y:S01]  /*0cd0*/  LDG.E.U16 R56, desc[UR16][R26.64+0x100] ;  /* 0x000100101a387981 */ /* 0x000f62000c1e1500 */
[----:B------:R-:W-:-:S03]  /*0ce0*/  LEA.HI.X R5, R136, R5, RZ, 0x1, P3 ;  /* 0x0000000588057211 */ /* 0x000fc600018f0cff */
[----:B------:R-:W5:Y:S04]  /*0cf0*/  LDG.E.U16 R57, desc[UR16][R26.64+0x140] ;  /* 0x000140101a397981 */ /* 0x000f68000c1e1500 */
[----:B------:R-:W5:Y:S04]  /*0d00*/  LDG.E.U16 R58, desc[UR16][R26.64+0x180] ;  /* 0x000180101a3a7981 */ /* 0x000f68000c1e1500 */
[----:B------:R1:W5:Y:S01]  /*0d10*/  LDG.E.U16 R59, desc[UR16][R26.64+0x1c0] ;  /* 0x0001c0101a3b7981 */ /* 0x000362000c1e1500 */
[----:B------:R-:W-:-:S03]  /*0d20*/  SHF.R.S32.HI R89, RZ, 0x6, R0 ;  /* 0x00000006ff597819 */ /* 0x000fc60000011400 */
[----:B------:R-:W5:Y:S04]  /*0d30*/  LDG.E.U16 R53, desc[UR16][R28.64] ;  /* 0x000000101c357981 */ /* 0x000f68000c1e1500 */
[----:B------:R-:W5:Y:S01]  /*0d40*/  LDG.E.U16 R61, desc[UR16][R28.64+0x40] ;  /* 0x000040101c3d7981 */ /* 0x000f62000c1e1500 */
[----:B-1----:R-:W-:-:S03]  /*0d50*/  IMAD.WIDE.U32 R26, R141, 0x2, R16 ;  /* 0x000000028d1a7825 */ /* 0x002fc600078e0010 */
[----:B------:R-:W5:Y:S01]  /*0d60*/  LDG.E.U16 R62, desc[UR16][R28.64+0x80] ;  /* 0x000080101c3e7981 */ /* 0x000f62000c1e1500 */
[----:B------:R-:W-:-:S03]  /*0d70*/  IMAD.WIDE.U32 R16, R141, 0x2, R30 ;  /* 0x000000028d107825 */ /* 0x000fc600078e001e */
[----:B------:R-:W5:Y:S04]  /*0d80*/  LDG.E.U16 R63, desc[UR16][R28.64+0xc0] ;  /* 0x0000c0101c3f7981 */ /* 0x000f68000c1e1500 */
[----:B------:R-:W5:Y:S01]  /*0d90*/  LDG.E.U16 R64, desc[UR16][R28.64+0x100] ;  /* 0x000100101c407981 */ /* 0x000f62000c1e1500 */
[----:B------:R-:W-:-:S03]  /*0da0*/  IMAD.WIDE.U32 R4, R141, 0x2, R4 ;  /* 0x000000028d047825 */ /* 0x000fc600078e0004 */
[----:B------:R-:W5:Y:S04]  /*0db0*/  LDG.E.U16 R65, desc[UR16][R28.64+0x140] ;  /* 0x000140101c417981 */ /* 0x000f68000c1e1500 */
[----:B------:R-:W5:Y:S04]  /*0dc0*/  LDG.E.U16 R66, desc[UR16][R28.64+0x180] ;  /* 0x000180101c427981 */ /* 0x000f68000c1e1500 */
[----:B------:R-:W5:Y:S01]  /*0dd0*/  LDG.E.U16 R67, desc[UR16][R28.64+0x1c0] ;  /* 0x0001c0101c437981 */ /* 0x000f62000c1e1500 */
[----:B------:R-:W-:-:S03]  /*0de0*/  SHF.R.U32.HI R90, RZ, 0x5, R0 ;  /* 0x00000005ff5a7819 */ /* 0x000fc60000011600 */
[----:B------:R-:W5:Y:S04]  /*0df0*/  LDG.E.U16 R7, desc[UR16][R26.64] ;  /* 0x000000101a077981 */ /* 0x000f68000c1e1500 */
        /* <DEDUP_REMOVED lines=14> */
[----:B------:R1:W5:Y:S01]  /*0ee0*/  LDG.E.U16 R82, desc[UR16][R12.64+0x1c0] ;  /* 0x0001c0100c527981 */ /* 0x000362000c1e1500 */
[----:B------:R-:W-:-:S02]  /*0ef0*/  R2UR UR12, R90 ;  /* 0x000000005a0c72ca */ /* 0x000fc400000e0000 */
[----:B--2---:R-:W-:Y:S01]  /*0f00*/  R2UR UR15, R60 ;  /* 0x000000003c0f72ca */ /* 0x004fe200000e0000 */
[----:B------:R2:W5:Y:S04]  /*0f10*/  LDG.E.U16 R69, desc[UR16][R16.64] ;  /* 0x0000001010457981 */ /* 0x000568000c1e1500 */
[----:B------:R2:W5:Y:S01]  /*0f20*/  LDG.E.U16 R70, desc[UR16][R16.64+0x40] ;  /* 0x0000401010467981 */ /* 0x000562000c1e1500 */
[----:B-1----:R-:W-:Y:S01]  /*0f30*/  SGXT R13, R89, 0x1 ;  /* 0x00000001590d781a */ /* 0x002fe20000000200 */
[----:B------:R-:W-:Y:S02]  /*0f40*/  IMAD.SHL.U32 R12, R0, 0x2, RZ ;  /* 0x00000002000c7824 */ /* 0x000fe400078e00ff */
[----:B------:R2:W5:Y:S01]  /*0f50*/  LDG.E.U16 R71, desc[UR16][R16.64+0x80] ;  /* 0x0000801010477981 */ /* 0x000562000c1e1500 */
[----:B------:R-:W-:-:S03]  /*0f60*/  LOP3.LUT R13, R13, 0x90, RZ, 0xc0, !PT ;  /* 0x000000900d0d7812 */ /* 0x000fc600078ec0ff */
[----:B------:R2:W5:Y:S04]  /*0f70*/  LDG.E.U16 R72, desc[UR16][R16.64+0xc0] ;  /* 0x0000c01010487981 */ /* 0x000568000c1e1500 */
[----:B------:R2:W5:Y:S04]  /*0f80*/  LDG.E.U16 R73, desc[UR16][R16.64+0x100] ;  /* 0x0001001010497981 */ /* 0x000568000c1e1500 */
[----:B------:R2:W5:Y:S04]  /*0f90*/  LDG.E.U16 R74, desc[UR16][R16.64+0x140] ;  /* 0x00014010104a7981 */ /* 0x000568000c1e1500 */
[----:B------:R2:W5:Y:S04]  /*0fa0*/  LDG.E.U16 R75, desc[UR16][R16.64+0x180] ;  /* 0x00018010104b7981 */ /* 0x000568000c1e1500 */
[----:B------:R2:W5:Y:S01]  /*0fb0*/  LDG.E.U16 R76, desc[UR16][R16.64+0x1c0] ;  /* 0x0001c010104c7981 */ /* 0x000562000c1e1500 */
[----:B------:R-:W-:-:S03]  /*0fc0*/  LOP3.LUT R13, R13, 0x7e, R12, 0x78, !PT ;  /* 0x0000007e0d0d7812 */ /* 0x000fc600078e780c */
[----:B------:R2:W5:Y:S04]  /*0fd0*/  LDG.E.U16 R83, desc[UR16][R4.64] ;  /* 0x0000001004537981 */ /* 0x000568000c1e1500 */
[----:B------:R2:W5:Y:S04]  /*0fe0*/  LDG.E.U16 R84, desc[UR16][R4.64+0xc0] ;  /* 0x0000c01004547981 */ /* 0x000568000c1e1500 */
[----:B------:R2:W5:Y:S04]  /*0ff0*/  LDG.E.U16 R16, desc[UR16][R4.64+0x40] ;  /* 0x0000401004107981 */ /* 0x000568000c1e1500 */
[----:B------:R2:W5:Y:S04]  /*1000*/  LDG.E.U16 R17, desc[UR16][R4.64+0x80] ;  /* 0x0000801004117981 */ /* 0x000568000c1e1500 */
[----:B------:R2:W5:Y:S04]  /*1010*/  LDG.E.U16 R85, desc[UR16][R4.64+0x100] ;  /* 0x0001001004557981 */ /* 0x000568000c1e1500 */
[----:B------:R2:W5:Y:S04]  /*1020*/  LDG.E.U16 R86, desc[UR16][R4.64+0x140] ;  /* 0x0001401004567981 */ /* 0x000568000c1e1500 */
[----:B------:R2:W5:Y:S04]  /*1030*/  LDG.E.U16 R87, desc[UR16][R4.64+0x180] ;  /* 0x0001801004577981 */ /* 0x000568000c1e1500 */
[----:B------:R2:W5:Y:S01]  /*1040*/  LDG.E.U16 R88, desc[UR16][R4.64+0x1c0] ;  /* 0x0001c01004587981 */ /* 0x000562000c1e1500 */
[----:B------:R-:W-:Y:S05]  /*1050*/  @P1 BRA `(.L_x_5) ;  /* 0x0000000000181947 */ /* 0x000fea0003800000 */
[----:B------:R-:W-:Y:S01]  /*1060*/  ELECT P0, URZ, PT ;  /* 0x0000000000ff782f */ /* 0x000fe20003800000 */
[----:B--2---:R-:W-:Y:S01]  /*1070*/  IMAD.MOV.U32 R4, RZ, RZ, 0x1 ;  /* 0x00000001ff047424 */ /* 0x004fe200078e00ff */
[----:B------:R-:W-:Y:S01]  /*1080*/  UMOV UR4, 0x40 ;  /* 0x0000004000047882 */ /* 0x000fe20000000000 */
[----:B------:R-:W-:Y:S01]  /*1090*/  UVIRTCOUNT.DEALLOC.SMPOOL 0x80 ;  /* 0x000000800000784c */ /* 0x000fe20000000000 */
[----:B------:R-:W-:-:S09]  /*10a0*/  ULEA UR4, UR13, UR4, 0x18 ;  /* 0x000000040d047291 */ /* 0x000fd2000f8ec0ff */
[----:B------:R1:W-:Y:S03]  /*10b0*/  @P0 STS.U8 [UR4], R4 ;  /* 0x00000004ff000988 */ /* 0x0003e60008000004 */
.L_x_5:
[----:B------:R-:W-:Y:S01]  /*10c0*/  LOP3.LUT P2, RZ, R0, 0x7f, RZ, 0xc0, !PT ;  /* 0x0000007f00ff7812 */ /* 0x000fe2000784c0ff */
[----:B------:R-:W-:Y:S01]  /*10d0*/  IMAD R89, R2, 0x2, R141 ;  /* 0x0000000202597824 */ /* 0x000fe200078e028d */
[----:B------:R-:W-:Y:S01]  /*10e0*/  UMOV UR4, 0x1 ;  /* 0x0000000100047882 */ /* 0x000fe20000000000 */
[----:B-----5:R3:W-:Y:S01]  /*10f0*/  STS.U16 [R13+UR14+0x4200], R8 ;  /* 0x004200080d007988 */ /* 0x0207e2000800040e */
[----:B--2---:R-:W-:Y:S01]  /*1100*/  LOP3.LUT R5, R13, 0x20, RZ, 0x3c, !PT ;  /* 0x000000200d057812 */ /* 0x004fe200078e3cff */
[----:B------:R-:W-:Y:S01]  /*1110*/  IMAD.SHL.U32 R89, R89, 0x2, RZ ;  /* 0x0000000259597824 */ /* 0x000fe200078e00ff */
[----:B-1----:R-:W-:Y:S01]  /*1120*/  LOP3.LUT R4, R0, 0x7f, RZ, 0xc0, !PT ;  /* 0x0000007f00047812 */ /* 0x002fe200078ec0ff */
[----:B------:R1:W-:Y:S04]  /*1130*/  STS.U16 [R13+UR14+0x4400], R10 ;  /* 0x0044000a0d007988 */ /* 0x0003e8000800040e */
[----:B------:R2:W-:Y:S02]  /*1140*/  STS.U16 [R13+UR14+0x4600], R14 ;  /* 0x0046000e0d007988 */ /* 0x0005e4000800040e */
[----:B------:R-:W-:Y:S01]  /*1150*/  VOTEU.ALL UP0, P2 ;  /* 0x0000000000ff7886 */ /* 0x000fe20001000000 */
[----:B---3--:R-:W-:Y:S01]  /*1160*/  SHF.R.U32.HI R8, RZ, 0x1, R2 ;  /* 0x00000001ff087819 */ /* 0x008fe20000011602 */
[----:B------:R-:W-:Y:S01]  /*1170*/  VOTEU.ALL UP1, P2 ;  /* 0x0000000000ff7886 */ /* 0x000fe20001020000 */
[----:B------:R2:W-:Y:S02]  /*1180*/  STS.U16 [R13+UR14+0x4800], R15 ;  /* 0x0048000f0d007988 */ /* 0x0005e4000800040e */
[----:B------:R-:W-:-:S04]  /*1190*/  @!UP0 UIADD3 UR4, UPT, UPT, -UR4, 0x100000, URZ ;  /* 0x0010000004048890 */ /* 0x000fc8000fffe1ff */
[----:B------:R-:W-:Y:S02]  /*11a0*/  @!UP0 USHF.L.U32 UR5, UR4, 0xb, URZ ;  /* 0x0000000b04058899 */ /* 0x000fe400080006ff */
[----:B------:R-:W-:Y:S02]  /*11b0*/  @!UP0 USHF.L.U32 UR4, UR4, 0x1, URZ ;  /* 0x0000000104048899 */ /* 0x000fe400080006ff */
[----:B------:R-:W-:Y:S01]  /*11c0*/  UISETP.NE.U32.AND UP0, UPT, UR12, URZ, UPT ;  /* 0x000000ff0c00728c */ /* 0x000fe2000bf05070 */
[----:B-1----:R-:W-:Y:S01]  /*11d0*/  LOP3.LUT R10, R89, R8, RZ, 0x3c, !PT ;  /* 0x00000008590a7212 */ /* 0x002fe200078e3cff */
[----:B------:R2:W-:Y:S04]  /*11e0*/  STS.U16 [R13+UR14+0x4a00], R18 ;  /* 0x004a00120d007988 */ /* 0x0005e8000800040e */
        /* <DEDUP_REMOVED lines=59> */
[----:B------:R2:W-:Y:S04]  /*15a0*/  STS.U16 [R10+UR14], R33 ;  /* 0x000000210a007988 */ /* 0x0005e8000800040e */
        /* <DEDUP_REMOVED lines=14> */
[----:B------:R2:W-:Y:S01]  /*1690*/  STS.U16 [R10+UR14+0x3e00], R88 ;  /* 0x003e00580a007988 */ /* 0x0005e2000800040e */
[----:B------:R1:W-:Y:S06]  /*16a0*/  MEMBAR.ALL.CTA ;  /* 0x0000000000007992 */ /* 0x0003ec0000008000 */
[----:B-1----:R-:W-:Y:S04]  /*16b0*/  FENCE.VIEW.ASYNC.S ;  /* 0x00000000000073c6 */ /* 0x002fe80000000000 */
[----:B------:R-:W1:Y:S02]  /*16c0*/  FENCE.VIEW.ASYNC.S ;  /* 0x00000000000073c6 */ /* 0x000e640000000000 */
[----:B-1----:R2:W1:Y:S02]  /*16d0*/  @!UP1 SYNCS.EXCH.64 URZ, [UR14+0x5000], UR4 ;  /* 0x005000040eff95b2 */ /* 0x0024640008000100 */
[----:B-1----:R-:W-:Y:S06]  /*16e0*/  BAR.SYNC.DEFER_BLOCKING 0x0 ;  /* 0x0000000000007b1d */ /* 0x002fec0000010000 */
[----:B--2---:R-:W-:Y:S05]  /*16f0*/  BRA.U UP0, `(.L_x_6) ;  /* 0x00000001005c7547 */ /* 0x004fea000b800000 */
[----:B------:R-:W-:Y:S02]  /*1700*/  UIADD3 UR4, UPT, UPT, UR14, 0x4000, URZ ;  /* 0x000040000e047890 */ /* 0x000fe4000fffe0ff */
[----:B------:R-:W-:Y:S02]  /*1710*/  USHF.R.U32.HI UR6, URZ, 0x4, UR14 ;  /* 0x00000004ff067899 */ /* 0x000fe4000801160e */
[----:B------:R-:W-:Y:S02]  /*1720*/  USHF.R.U32.HI UR4, URZ, 0x4, UR4 ;  /* 0x00000004ff047899 */ /* 0x000fe40008011604 */
[----:B------:R-:W-:Y:S02]  /*1730*/  USGXT.U32 UR6, UR6, 0xe ;  /* 0x0000000e0606789a */ /* 0x000fe40008000000 */
[----:B------:R-:W-:Y:S01]  /*1740*/  USGXT.U32 UR4, UR4, 0xe ;  /* 0x0000000e0404789a */ /* 0x000fe20008000000 */
[----:B------:R-:W-:Y:S01]  /*1750*/  UMOV UR10, 0x1000080 ;  /* 0x01000080000a7882 */ /* 0x000fe20000000000 */
[----:B------:R-:W-:Y:S01]  /*1760*/  UMOV UR11, 0x40004040 ;  /* 0x40004040000b7882 */ /* 0x000fe20000000000 */
[----:B------:R-:W-:Y:S01]  /*1770*/  UMOV UR7, URZ ;  /* 0x000000ff00077c82 */ /* 0x000fe20008000000 */
[----:B------:R-:W-:Y:S01]  /*1780*/  UMOV UR8, 0xfffffffe ;  /* 0xfffffffe00087882 */ /* 0x000fe20000000000 */
[----:B------:R-:W-:Y:S01]  /*1790*/  UMOV UR9, 0x7fffbfdf ;  /* 0x7fffbfdf00097882 */ /* 0x000fe20000000000 */
[----:B------:R-:W-:Y:S01]  /*17a0*/  UIADD3.64 UR10, UPT, UPT, UR6, UR10, URZ ;  /* 0x0000000a060a7297 */ /* 0x000fe2000fffe0ff */
[----:B------:R-:W-:Y:S01]  /*17b0*/  UMOV UR5, URZ ;  /* 0x000000ff00057c82 */ /* 0x000fe20008000000 */
[----:B------:R-:W-:-:S02]  /*17c0*/  ULOP3.LUT UR6, UR6, 0x1000000, URZ, 0xfc, !UPT ;  /* 0x0100000006067892 */ /* 0x000fc4000f8efcff */
[----:B------:R-:W-:Y:S01]  /*17d0*/  UIADD3.64 UR8, UPT, UPT, UR4, -UR8, URZ ;  /* 0x8000000804087297 */ /* 0x000fe2000fffe0ff */
[----:B------:R-:W-:Y:S01]  /*17e0*/  UMOV UR18, 0x0 ;  /* 0x0000000000127882 */ /* 0x000fe20000000000 */
[----:B------:R-:W-:Y:S01]  /*17f0*/  UMOV UR19, 0x4410010 ;  /* 0x0441001000137882 */ /* 0x000fe20000000000 */
[----:B------:R-:W-:Y:S01]  /*1800*/  UMOV UR5, 0x80004020 ;  /* 0x8000402000057882 */ /* 0x000fe20000000000 */
[----:B------:R-:W-:Y:S01]  /*1810*/  UMOV UR7, 0x40004040 ;  /* 0x4000404000077882 */ /* 0x000fe20000000000 */
[----:B------:R-:W-:Y:S01]  /*1820*/  UMOV UR20, 0x0 ;  /* 0x0000000000147882 */ /* 0x000fe20000000000 */
[----:B------:R-:W-:Y:S01]  /*1830*/  UMOV UR21, 0x4410010 ;  /* 0x0441001000157882 */ /* 0x000fe20000000000 */
[----:B------:R1:W-:Y:S02]  /*1840*/  UTCHMMA gdesc[UR4], gdesc[UR6], tmem[UR15], tmem[UR18], idesc[UR19], !UPT ;  /* 0x00ff1206040075ea */ /* 0x0003e4000f80000f */
[----:B------:R1:W-:Y:S01]  /*1850*/  UTCHMMA gdesc[UR8], gdesc[UR10], tmem[UR15], tmem[UR20], idesc[UR21], UPT ;  /* 0x00ff140a080075ea */ /* 0x0003e2000b80000f */
[----:B------:R-:W-:-:S02]  /*1860*/  NOP ;  /* 0x0000000000007918 */ /* 0x000fc40000000000 */
.L_x_6:
[----:B------:R-:W-:Y:S02]  /*1870*/  ELECT P0, URZ, PT ;  /* 0x0000000000ff782f */ /* 0x000fe40003800000 */
[----:B------:R-:W-:Y:S01]  /*1880*/  SHF.R.S32.HI R5, RZ, 0x4, R0 ;  /* 0x00000004ff057819 */ /* 0x000fe20000011400 */
[----:B-1----:R-:W-:Y:S01]  /*1890*/  UIADD3 UR4, UPT, UPT, UR14, 0x5000, URZ ;  /* 0x000050000e047890 */ /* 0x002fe2000fffe0ff */
[----:B------:R-:W-:Y:S01]  /*18a0*/  LOP3.LUT R133, R0, 0x7, RZ, 0xc0, !PT ;  /* 0x0000000700857812 */ /* 0x000fe200078ec0ff */
[----:B------:R-:W-:Y:S01]  /*18b0*/  UMOV UR5, URZ ;  /* 0x000000ff00057c82 */ /* 0x000fe20008000000 */
[----:B------:R-:W-:Y:S01]  /*18c0*/  ISETP.LT.U32.AND P0, PT, R4, 0x20, P0 ;  /* 0x000000200400780c */ /* 0x000fe20000701070 */
[----:B------:R-:W-:Y:S01]  /*18d0*/  IMAD.SHL.U32 R4, R0, 0x10, RZ ;  /* 0x0000001000047824 */ /* 0x000fe200078e00ff */
[----:B------:R-:W-:-:S04]  /*18e0*/  SGXT R5, R5, 0x1 ;  /* 0x000000010505781a */ /* 0x000fc80000000200 */
[----:B------:R-:W-:Y:S02]  /*18f0*/  LOP3.LUT R151, R8, 0x2040, R5, 0xf8, !PT ;  /* 0x0000204008977812 */ /* 0x000fe400078ef805 */
[----:B------:R-:W-:-:S05]  /*1900*/  LOP3.LUT R132, R4, 0xf0, RZ, 0xc0, !PT ;  /* 0x000000f004847812 */ /* 0x000fca00078ec0ff */
[----:B------:R-:W-:Y:S01]  /*1910*/  VOTEU.ANY UP0, P0 ;  /* 0x0000000000ff7886 */ /* 0x000fe20000000100 */
[----:B------:R-:W-:-:S04]  /*1920*/  VOTEU.ANY UP1, P0 ;  /* 0x0000000000ff7886 */ /* 0x000fc80000020100 */
[----:B------:R-:W-:Y:S01]  /*1930*/  @UP0 UMOV UR5, UR4 ;  /* 0x0000000400050c82 */ /* 0x000fe20008000000 */
[----:B------:R-:W-:Y:S01]  /*1940*/  USHF.L.U32 UR4, UR12, 0x15, URZ ;  /* 0x000000150c047899 */ /* 0x000fe200080006ff */
[----:B------:R1:W-:Y:S01]  /*1950*/  @UP1 UTCBAR [UR5], URZ ;  /* 0x000000ff050013e9 */ /* 0x0003e200080000ff */
[----:B------:R-:W-:Y:S02]  /*1960*/  BAR.SYNC.DEFER_BLOCKING 0x0 ;  /* 0x0000000000007b1d */ /* 0x000fe40000010000 */
[----:B------:R-:W-:-:S04]  /*1970*/  ULOP3.LUT UR4, UR4, 0x600000, URZ, 0xc0, !UPT ;  /* 0x0060000004047892 */ /* 0x000fc8000f8ec0ff */
[----:B------:R-:W-:Y:S01]  /*1980*/  UIADD3 UR4, UPT, UPT, UR15, UR4, URZ ;  /* 0x000000040f047290 */ /* 0x000fe2000fffe0ff */
[----:B------:R-:W2:Y:S02]  /*1990*/  SYNCS.PHASECHK.TRANS64.TRYWAIT P0, [UR14+0x5000], RZ ;  /* 0x005000ffff0075a7 */ /* 0x000ea4000800110e */
[----:B-12---:R-:W-:Y:S09]  /*19a0*/  @!P0 BRA `(.L_x_7) ;  /* 0x0000001400808947 */ /* 0x006ff20003800000 */
.L_x_11:
[----:B------:R-:W-:Y:S01]  /*19b0*/  BAR.SYNC.DEFER_BLOCKING 0x0 ;  /* 0x0000000000007b1d */ /* 0x000fe20000010000 */
[----:B------:R-:W-:Y:S01]  /*19c0*/  IMAD R150, R2, 0x4, R133 ;  /* 0x0000000402967824 */ /* 0x000fe200078e0285 */
[C---:B------:R-:W-:Y:S01]  /*19d0*/  LOP3.LUT R2, R0.reuse, 0x10, RZ, 0xc0, !PT ;  /* 0x0000001000027812 */ /* 0x040fe200078ec0ff */
[----:B------:R-:W-:Y:S02]  /*19e0*/  IMAD R133, R133, 0x800, R132 ;  /* 0x0000080085857824 */ /* 0x000fe400078e0284 */
[----:B------:R-:W-:Y:S01]  /*19f0*/  IMAD.SHL.U32 R0, R0, 0x80, RZ ;  /* 0x0000008000007824 */ /* 0x000fe200078e00ff */
[----:B------:R-:W1:Y:S01]  /*1a00*/  LDCU.64 UR24, c[0x0][0x390] ;  /* 0x00007200ff1877ac */ /* 0x000e620008000a00 */
[----:B------:R-:W-:Y:S01]  /*1a10*/  IMAD R133, R2, 0x40, R133 ;  /* 0x0000004002857824 */ /* 0x000fe200078e0285 */
[----:B------:R-:W-:Y:S01]  /*1a20*/  LDTM.16dp32bit_t0_t15.x128 R4, tmem[UR4] ;  /* 0x00000004000479ee */ /* 0x000fe20008b80000 */
[----:B------:R-:W2:Y:S01]  /*1a30*/  LDTM.16dp32bit_t16_t31.x128 R4, tmem[UR4+0x80] ;  /* 0x00008004000479ee */ /* 0x000ea20008ba0000 */
[----:B------:R-:W-:Y:S01]  /*1a40*/  IMAD.SHL.U32 R2, R150, 0x10, RZ ;  /* 0x0000001096027824 */ /* 0x000fe200078e00ff */
[----:B------:R-:W-:Y:S01]  /*1a50*/  LOP3.LUT R132, R0, 0x400, RZ, 0xc0, !PT ;  /* 0x0000040000847812 */ /* 0x000fe200078ec0ff */
[----:B------:R-:W3:Y:S01]  /*1a60*/  LDCU.64 UR26, c[0x0][0x390] ;  /* 0x00007200ff1a77ac */ /* 0x000ee20008000a00 */
[----:B------:R-:W-:-:S02]  /*1a70*/  LOP3.LUT R0, R133, R140, RZ, 0xfc, !PT ;  /* 0x0000008c85007212 */ /* 0x000fc400078efcff */
[----:B------:R-:W-:Y:S01]  /*1a80*/  LOP3.LUT R151, R151, R2, RZ, 0x3c, !PT ;  /* 0x0000000297977212 */ /* 0x000fe200078e3cff */
[----:B------:R-:W4:Y:S01]  /*1a90*/  LDCU.64 UR28, c[0x0][0x390] ;  /* 0x00007200ff1c77ac */ /* 0x000f220008000a00 */
[C---:B------:R-:W-:Y:S02]  /*1aa0*/  LOP3.LUT R2, R0.reuse, 0x10, RZ, 0x3c, !PT ;  /* 0x0000001000027812 */ /* 0x040fe400078e3cff */
[C---:B------:R-:W-:Y:S01]  /*1ab0*/  LOP3.LUT R133, R0.reuse, 0x20, RZ, 0x3c, !PT ;  /* 0x0000002000857812 */ /* 0x040fe200078e3cff */
[----:B------:R-:W5:Y:S01]  /*1ac0*/  LDCU.64 UR8, c[0x0][0x390] ;  /* 0x00007200ff0877ac */ /* 0x000f620008000a00 */
[C---:B------:R-:W-:Y:S02]  /*1ad0*/  LOP3.LUT R150, R0.reuse, 0x30, RZ, 0x3c, !PT ;  /* 0x0000003000967812 */ /* 0x040fe400078e3cff */
[C---:B------:R-:W-:Y:S01]  /*1ae0*/  LOP3.LUT R154, R0.reuse, 0x40, RZ, 0x3c, !PT ;  /* 0x00000040009a7812 */ /* 0x040fe200078e3cff */
[----:B------:R-:W0:Y:S01]  /*1af0*/  LDCU.64 UR30, c[0x0][0x390] ;  /* 0x00007200ff1e77ac */ /* 0x000e220008000a00 */
[----:B------:R-:W2:Y:S01]  /*1b00*/  @!P2 SYNCS.CCTL.IV [UR14+0x5000] ;  /* 0x00500000ff00a9b1 */ /* 0x000ea2000800000e */
[----:B------:R-:W-:Y:S01]  /*1b10*/  NOP ;  /* 0x0000000000007918 */ /* 0x000fe20000000000 */
[----:B------:R-:W-:Y:S01]  /*1b20*/  LOP3.LUT R153, R0, 0x50, RZ, 0x3c, !PT ;  /* 0x0000005000997812 */ /* 0x000fe200078e3cff */
[----:B------:R-:W0:Y:S01]  /*1b30*/  LDCU.64 UR32, c[0x0][0x390] ;  /* 0x00007200ff2077ac */ /* 0x000e220008000a00 */
[----:B------:R-:W-:-:S02]  /*1b40*/  IADD3 R132, PT, PT, R151, UR14, R132 ;  /* 0x0000000e97847c10 */ /* 0x000fc4000fffe084 */
[C---:B------:R-:W-:Y:S01]  /*1b50*/  LOP3.LUT R152, R0.reuse, 0x60, RZ, 0x3c, !PT ;  /* 0x0000006000987812 */ /* 0x040fe200078e3cff */
[----:B------:R-:W0:Y:S01]  /*1b60*/  LDCU.64 UR34, c[0x0][0x390] ;  /* 0x00007200ff2277ac */ /* 0x000e220008000a00 */
[----:B--2---:R-:W-:Y:S01]  /*1b70*/  STS.128 [R0+UR14], R4 ;  /* 0x0000000400007988 */ /* 0x004fe20008000c0e */
[----:B------:R-:W-:Y:S01]  /*1b80*/  LOP3.LUT R151, R0, 0x70, RZ, 0x3c, !PT ;  /* 0x0000007000977812 */ /* 0x000fe200078e3cff */
[----:B------:R-:W2:Y:S02]  /*1b90*/  LDCU.64 UR4, c[0x0][0x390] ;  /* 0x00007200ff0477ac */ /* 0x000ea40008000a00 */
[----:B------:R-:W-:Y:S01]  /*1ba0*/  STS.128 [R2+UR14], R8 ;  /* 0x0000000802007988 */ /* 0x000fe20008000c0e */
[----:B------:R-:W0:Y:S03]  /*1bb0*/  LDCU.64 UR6, c[0x0][0x390] ;  /* 0x00007200ff0677ac */ /* 0x000e260008000a00 */
        /* <DEDUP_REMOVED lines=8> */
[----:B------:R-:W-:Y:S04]  /*1c40*/  STS.128 [R152+UR14], R28 ;  /* 0x0000001c98007988 */ /* 0x000fe80008000c0e */
[----:B------:R-:W-:Y:S01]  /*1c50*/  STS.128 [R151+UR14], R32 ;  /* 0x0000002097007988 */ /* 0x000fe20008000c0e */
[----:B------:R-:W-:Y:S06]  /*1c60*/  BAR.SYNC.DEFER_BLOCKING 0x0 ;  /* 0x0000000000007b1d */ /* 0x000fec0000010000 */
[----:B------:R-:W0:Y:S04]  /*1c70*/  LDSM.16.M88.4 R4, [R132] ;  /* 0x000000008404783b */ /* 0x000e280000000200 */
[----:B------:R-:W-:Y:S04]  /*1c80*/  LDSM.16.M88.4 R32, [R132+0x80] ;  /* 0x000080008420783b */ /* 0x000fe80000000200 */
[----:B------:R-:W-:Y:S04]  /*1c90*/  LDSM.16.M88.4 R28, [R132+0x100] ;  /* 0x00010000841c783b */ /* 0x000fe80000000200 */
[----:B------:R-:W-:Y:S04]  /*1ca0*/  LDSM.16.M88.4 R24, [R132+0x180] ;  /* 0x000180008418783b */ /* 0x000fe80000000200 */
[----:B------:R-:W-:Y:S04]  /*1cb0*/  LDSM.16.M88.4 R20, [R132+0x200] ;  /* 0x000200008414783b */ /* 0x000fe80000000200 */
[----:B------:R-:W-:Y:S04]  /*1cc0*/  LDSM.16.M88.4 R16, [R132+0x280] ;  /* 0x000280008410783b */ /* 0x000fe80000000200 */
[----:B------:R-:W-:Y:S04]  /*1cd0*/  LDSM.16.M88.4 R12, [R132+0x300] ;  /* 0x00030000840c783b */ /* 0x000fe80000000200 */
[----:B------:R-:W-:Y:S01]  /*1ce0*/  LDSM.16.M88.4 R8, [R132+0x380] ;  /* 0x000380008408783b */ /* 0x000fe20000000200 */
[----:B------:R-:W-:Y:S06]  /*1cf0*/  BAR.SYNC.DEFER_BLOCKING 0x0 ;  /* 0x0000000000007b1d */ /* 0x000fec0000010000 */
[----:B------:R-:W-:Y:S04]  /*1d00*/  STS.128 [R0+UR14], R36 ;  /* 0x0000002400007988 */ /* 0x000fe80008000c0e */
[----:B------:R-:W-:Y:S04]  /*1d10*/  STS.128 [R2+UR14], R40 ;  /* 0x0000002802007988 */ /* 0x000fe80008000c0e */
[----:B------:R-:W-:Y:S04]  /*1d20*/  STS.128 [R133+UR14], R44 ;  /* 0x0000002c85007988 */ /* 0x000fe80008000c0e */
[----:B------:R-:W-:Y:S04]  /*1d30*/  STS.128 [R150+UR14], R48 ;  /* 0x0000003096007988 */ /* 0x000fe80008000c0e */
[----:B------:R-:W-:Y:S04]  /*1d40*/  STS.128 [R154+UR14], R52 ;  /* 0x000000349a007988 */ /* 0x000fe80008000c0e */
[----:B------:R-:W-:Y:S04]  /*1d50*/  STS.128 [R153+UR14], R56 ;  /* 0x0000003899007988 */ /* 0x000fe80008000c0e */
        /* <DEDUP_REMOVED lines=30> */
[----:B------:R0:W-:Y:S04]  /*1f40*/  STS.128 [R0+UR14], R100 ;  /* 0x0000006400007988 */ /* 0x0001e80008000c0e */
[----:B------:R2:W-:Y:S04]  /*1f50*/  STS.128 [R2+UR14], R104 ;  /* 0x0000006802007988 */ /* 0x0005e80008000c0e */
[----:B------:R-:W-:Y:S04]  /*1f60*/  STS.128 [R133+UR14], R108 ;  /* 0x0000006c85007988 */ /* 0x000fe80008000c0e */
[----:B------:R4:W-:Y:S04]  /*1f70*/  STS.128 [R150+UR14], R112 ;  /* 0x0000007096007988 */ /* 0x0009e80008000c0e */
[----:B------:R5:W-:Y:S01]  /*1f80*/  STS.128 [R154+UR14], R116 ;  /* 0x000000749a007988 */ /* 0x000be20008000c0e */
[C---:B0-----:R-:W-:Y:S01]  /*1f90*/  IMAD.SHL.U32 R0, R149.reuse, 0x100, RZ ;  /* 0x0000010095007824 */ /* 0x041fe200078e00ff */
[----:B-1----:R-:W-:Y:S01]  /*1fa0*/  LEA R149, P0, R149, UR24, 0xa ;  /* 0x0000001895957c11 */ /* 0x002fe2000f8050ff */
[----:B------:R-:W-:Y:S01]  /*1fb0*/  IMAD.SHL.U32 R100, R147, 0x100, RZ ;  /* 0x0000010093647824 */ /* 0x000fe200078e00ff */
[----:B------:R-:W-:Y:S01]  /*1fc0*/  STS.128 [R153+UR14], R120 ;  /* 0x0000007899007988 */ /* 0x000fe20008000c0e */
[C---:B--2---:R-:W-:Y:S01]  /*1fd0*/  IMAD.SHL.U32 R2, R148.reuse, 0x100, RZ ;  /* 0x0000010094027824 */ /* 0x044fe200078e00ff */
[----:B---3--:R-:W-:Y:S01]  /*1fe0*/  LEA R103, P2, R148, UR26, 0xa ;  /* 0x0000001a94677c11 */ /* 0x008fe2000f8450ff */
[----:B------:R-:W-:Y:S01]  /*1ff0*/  IMAD.SHL.U32 R104, R145, 0x100, RZ ;  /* 0x0000010091687824 */ /* 0x000fe200078e00ff */
[----:B------:R-:W-:Y:S01]  /*2000*/  STS.128 [R152+UR14], R124 ;  /* 0x0000007c98007988 */ /* 0x000fe20008000c0e */
[----:B------:R-:W-:Y:S01]  /*2010*/  LEA.HI.X R105, R0, UR25, RZ, 0x2, P0 ;  /* 0x0000001900697c11 */ /* 0x000fe200080f14ff */
[----:B------:R-:W-:Y:S01]  /*2020*/  IMAD.SHL.U32 R0, R141, 0x4, RZ ;  /* 0x000000048d007824 */ /* 0x000fe200078e00ff */
[----:B------:R-:W-:Y:S01]  /*2030*/  LEA.HI.X R102, R2, UR27, RZ, 0x2, P2 ;  /* 0x0000001b02667c11 */ /* 0x000fe200090f14ff */
[----:B------:R0:W-:Y:S01]  /*2040*/  STS.128 [R151+UR14], R128 ;  /* 0x0000008097007988 */ /* 0x0001e20008000c0e */
[----:B----4-:R-:W-:Y:S01]  /*2050*/  IMAD.SHL.U32 R113, R140, 0x4, RZ ;  /* 0x000000048c717824 */ /* 0x010fe200078e00ff */
[----:B------:R-:W1:Y:S01]  /*2060*/  LDCU.64 UR24, c[0x0][0x390] ;  /* 0x00007200ff1877ac */ /* 0x000e620008000a00 */
[----:B------:R-:W-:Y:S01]  /*2070*/  IMAD.SHL.U32 R2, R146, 0x100, RZ ;  /* 0x0000010092027824 */ /* 0x000fe200078e00ff */
[----:B------:R-:W-:Y:S01]  /*2080*/  BAR.SYNC.DEFER_BLOCKING 0x0 ;  /* 0x0000000000007b1d */ /* 0x000fe20000010000 */
[----:B-----5:R-:W-:-:S02]  /*2090*/  LEA R119, P3, R147, UR28, 0xa ;  /* 0x0000001c93777c11 */ /* 0x020fc4000f8650ff */
[----:B------:R-:W-:Y:S02]  /*20a0*/  LEA R117, P0, R146, UR30, 0xa ;  /* 0x0000001e92757c11 */ /* 0x000fe4000f8050ff */
[----:B------:R-:W-:Y:S01]  /*20b0*/  LEA.HI.X R101, R100, UR29, RZ, 0x2, P3 ;  /* 0x0000001d64657c11 */ /* 0x000fe200098f14ff */
[----:B------:R-:W2:Y:S01]  /*20c0*/  LDCU.64 UR26, c[0x0][0x390] ;  /* 0x00007200ff1a77ac */ /* 0x000ea20008000a00 */
[----:B------:R-:W-:Y:S02]  /*20d0*/  IADD3 R112, P4, P5, R0, UR34, R113 ;  /* 0x0000002200707c10 */ /* 0x000fe4000fd9e071 */
[----:B------:R-:W-:Y:S02]  /*20e0*/  LEA R115, P3, R137, UR8, 0x2 ;  /* 0x0000000889737c11 */ /* 0x000fe4000f8610ff */
[----:B------:R-:W-:Y:S02]  /*20f0*/  LEA.HI.X R100, R2, UR31, RZ, 0x2, P0 ;  /* 0x0000001f02647c11 */ /* 0x000fe400080f14ff */
[----:B0-----:R-:W-:-:S02]  /*2100*/  LEA R131, P2, R145, UR32, 0xa ;  /* 0x0000002091837c11 */ /* 0x001fc4000f8450ff */
[----:B------:R-:W-:Y:S02]  /*2110*/  IADD3.X R113, PT, PT, RZ, UR35, RZ, P4, P5 ;  /* 0x00000023ff717c10 */ /* 0x000fe4000a7ea4ff */
[----:B------:R-:W-:Y:S02]  /*2120*/  LEA.HI.X R104, R104, UR33, RZ, 0x2, P2 ;  /* 0x0000002168687c11 */ /* 0x000fe400090f14ff */
[----:B------:R-:W-:Y:S02]  /*2130*/  LEA.HI.X R122, R137, UR9, RZ, 0x2, P3 ;  /* 0x00000009897a7c11 */ /* 0x000fe400098f14ff */
[----:B------:R-:W-:Y:S02]  /*2140*/  LEA R147, P0, R139, UR4, 0x2 ;  /* 0x000000048b937c11 */ /* 0x000fe4000f8010ff */
[----:B------:R-:W-:Y:S01]  /*2150*/  LEA R141, P2, R138, UR6, 0x2 ;  /* 0x000000068a8d7c11 */ /* 0x000fe2000f8410ff */
[----:B------:R-:W0:Y:S01]  /*2160*/  LDSM.16.M88.4 R108, [R132] ;  /* 0x00000000846c783b */ /* 0x000e220000000200 */
[----:B------:R-:W-:-:S02]  /*2170*/  LEA R125, P3, R135, UR20, 0x2 ;  /* 0x00000014877d7c11 */ /* 0x000fc4000f8610ff */
[----:B------:R-:W-:Y:S01]  /*2180*/  LEA R123, P4, R136, UR22, 0x2 ;  /* 0x00000016887b7c11 */ /* 0x000fe2000f8810ff */
[----:B------:R-:W-:Y:S01]  /*2190*/  STG.E desc[UR16][R112.64], R4 ;  /* 0x0000000470007986 */ /* 0x000fe2000c101910 */
[----:B------:R-:W-:Y:S01]  /*21a0*/  LEA.HI.X R124, R139, UR5, RZ, 0x2, P0 ;  /* 0x000000058b7c7c11 */ /* 0x000fe200080f14ff */
[----:B------:R-:W3:Y:S01]  /*21b0*/  LDCU.64 UR4, c[0x0][0x390] ;  /* 0x00007200ff0477ac */ /* 0x000ee20008000a00 */
[----:B------:R-:W-:Y:S01]  /*21c0*/  LEA.HI.X R138, R138, UR7, RZ, 0x2, P2 ;  /* 0x000000078a8a7c11 */ /* 0x000fe200090f14ff */
[----:B------:R-:W-:Y:S01]  /*21d0*/  STG.E desc[UR16][R112.64+0x80], R64 ;  /* 0x0000804070007986 */ /* 0x000fe2000c101910 */
[----:B------:R-:W-:Y:S02]  /*21e0*/  LEA.HI.X R107, R135, UR21, RZ, 0x2, P3 ;  /* 0x00000015876b7c11 */ /* 0x000fe400098f14ff */
[----:B------:R-:W-:Y:S01]  /*21f0*/  LEA.HI.X R106, R136, UR23, RZ, 0x2, P4 ;  /* 0x00000017886a7c11 */ /* 0x000fe2000a0f14ff */
[----:B------:R-:W-:Y:S01]  /*2200*/  STG.E desc[UR16][R112.64+0x100], R68 ;  /* 0x0001004470007986 */ /* 0x000fe2000c101910 */
[----:B------:R-:W-:-:S02]  /*2210*/  LEA R139, P2, R3, UR18, 0x2 ;  /* 0x00000012038b7c11 */ /* 0x000fc4000f8410ff */
[C---:B------:R-:W-:Y:S01]  /*2220*/  IADD3 R2, P3, PT, R0.reuse, R149, RZ ;  /* 0x0000009500027210 */ /* 0x040fe20007f7e0ff */
[----:B------:R-:W-:Y:S01]  /*2230*/  STG.E desc[UR16][R112.64+0x200], R5 ;  /* 0x0002000570007986 */ /* 0x000fe2000c101910 */
[C---:B------:R-:W-:Y:S02]  /*2240*/  IADD3 R118, P4, PT, R0.reuse, R119, RZ ;  /* 0x0000007700767210 */ /* 0x040fe40007f9e0ff */
[----:B------:R-:W-:Y:S01]  /*2250*/  LEA.HI.X R114, R3, UR19, RZ, 0x2, P2 ;  /* 0x0000001303727c11 */ /* 0x000fe200090f14ff */
[----:B------:R-:W-:Y:S01]  /*2260*/  IMAD.X R3, RZ, RZ, R105, P3 ;  /* 0x000000ffff037224 */ /* 0x000fe200018e0669 */
[C---:B------:R-:W-:Y:S01]  /*2270*/  IADD3 R116, P5, PT, R0.reuse, R117, RZ ;  /* 0x0000007500747210 */ /* 0x040fe20007fbe0ff */
[----:B------:R-:W-:Y:S01]  /*2280*/  IMAD.X R119, RZ, RZ, R101, P4 ;  /* 0x000000ffff777224 */ /* 0x000fe200020e0665 */
[C---:B------:R-:W-:Y:S01]  /*2290*/  IADD3 R146, P3, PT, R0.reuse, R147, RZ ;  /* 0x0000009300927210 */ /* 0x040fe20007f7e0ff */
[----:B------:R-:W-:Y:S01]  /*22a0*/  STG.E desc[UR16][R112.64+0x280], R65 ;  /* 0x0002804170007986 */ /* 0x000fe2000c101910 */
[----:B------:R-:W-:Y:S01]  /*22b0*/  IADD3 R148, P4, PT, R0, R115, RZ ;  /* 0x0000007300947210 */ /* 0x000fe20007f9e0ff */
[----:B------:R-:W-:Y:S01]  /*22c0*/  IMAD.X R117, RZ, RZ, R100, P5 ;  /* 0x000000ffff757224 */ /* 0x000fe200028e0664 */
[----:B------:R-:W-:Y:S01]  /*22d0*/  LEA R137, P0, R134, UR10, 0x2 ;  /* 0x0000000a86897c11 */ /* 0x000fe2000f8010ff */
[----:B------:R-:W-:Y:S01]  /*22e0*/  IMAD.X R147, RZ, RZ, R124, P3 ;  /* 0x000000ffff937224 */ /* 0x000fe200018e067c */
[----:B------:R-:W-:Y:S01]  /*22f0*/  IADD3 R120, P6, PT, R0, R103, RZ ;  /* 0x0000006700787210 */ /* 0x000fe20007fde0ff */
[----:B------:R-:W-:Y:S01]  /*2300*/  IMAD.X R149, RZ, RZ, R122, P4 ;  /* 0x000000ffff957224 */ /* 0x000fe200020e067a */
[----:B------:R-:W-:Y:S01]  /*2310*/  LEA.HI.X R134, R134, UR11, RZ, 0x2, P0 ;  /* 0x0000000b86867c11 */ /* 0x000fe200080f14ff */
[----:B------:R-:W-:Y:S01]  /*2320*/  STG.E desc[UR16][R112.64+0x300], R69 ;  /* 0x0003004570007986 */ /* 0x000fe2000c101910 */
[C---:B------:R-:W-:Y:S01]  /*2330*/  IADD3 R136, P5, PT, R0.reuse, R137, RZ ;  /* 0x0000008900887210 */ /* 0x040fe20007fbe0ff */
[----:B------:R-:W-:Y:S01]  /*2340*/  IMAD.X R121, RZ, RZ, R102, P6 ;  /* 0x000000ffff797224 */ /* 0x000fe200030e0666 */
[C---:B------:R-:W-:Y:S01]  /*2350*/  IADD3 R124, P4, PT, R0.reuse, R125, RZ ;  /* 0x0000007d007c7210 */ /* 0x040fe20007f9e0ff */
[----:B------:R-:W4:Y:S01]  /*2360*/  LDSM.16.M88.4 R100, [R132+0x80] ;  /* 0x000080008464783b */ /* 0x000f220000000200 */
[C---:B------:R-:W-:Y:S01]  /*2370*/  IADD3 R140, P6, PT, R0.reuse, R141, RZ ;  /* 0x0000008d008c7210 */ /* 0x040fe20007fde0ff */
[----:B------:R-:W-:Y:S01]  /*2380*/  IMAD.X R137, RZ, RZ, R134, P5 ;  /* 0x000000ffff897224 */ /* 0x000fe200028e0686 */
[C---:B------:R-:W-:Y:S01]  /*2390*/  IADD3 R122, P5, PT, R0.reuse, R123, RZ ;  /* 0x0000007b007a7210 */ /* 0x040fe20007fbe0ff */
[----:B------:R-:W-:Y:S01]  /*23a0*/  IMAD.X R125, RZ, RZ, R107, P4 ;  /* 0x000000ffff7d7224 */ /* 0x000fe200020e066b */
[C---:B------:R-:W-:Y:S01]  /*23b0*/  IADD3 R130, P4, PT, R0.reuse, R131, RZ ;  /* 0x0000008300827210 */ /* 0x040fe20007f9e0ff */
[----:B------:R-:W-:Y:S01]  /*23c0*/  IMAD.X R141, RZ, RZ, R138, P6 ;  /* 0x000000ffff8d7224 */ /* 0x000fe200030e068a */
[----:B------:R-:W-:Y:S01]  /*23d0*/  IADD3 R138, P3, PT, R0, R139, RZ ;  /* 0x0000008b008a7210 */ /* 0x000fe20007f7e0ff */
[----:B------:R-:W-:Y:S01]  /*23e0*/  IMAD.X R123, RZ, RZ, R106, P5 ;  /* 0x000000ffff7b7224 */ /* 0x000fe200028e066a */
[----:B0-----:R-:W-:Y:S01]  /*23f0*/  STG.E desc[UR16][R112.64+0x180], R108 ;  /* 0x0001806c70007986 */ /* 0x001fe2000c101910 */
[----:B------:R-:W-:Y:S01]  /*2400*/  IMAD.X R131, RZ, RZ, R104, P4 ;  /* 0x000000ffff837224 */ /* 0x000fe200020e0668 */
[C---:B-1----:R-:W-:Y:S01]  /*2410*/  LEA R127, P0, R144.reuse, UR24, 0xa ;  /* 0x00000018907f7c11 */ /* 0x042fe2000f8050ff */
[----:B------:R-:W-:Y:S01]  /*2420*/  IMAD.X R139, RZ, RZ, R114, P3 ;  /* 0x000000ffff8b7224 */ /* 0x000fe200018e0672 */
[----:B------:R-:W0:Y:S01]  /*2430*/  LDSM.16.M88.4 R104, [R132+0x100] ;  /* 0x000100008468783b */ /* 0x000e220000000200 */
[C---:B--2---:R-:W-:Y:S01]  /*2440*/  LEA R129, P2, R143.reuse, UR26, 0xa ;  /* 0x0000001a8f817c11 */ /* 0x044fe2000f8450ff */
[----:B------:R-:W-:Y:S01]  /*2450*/  IMAD.SHL.U32 R144, R144, 0x100, RZ ;  /* 0x0000010090907824 */ /* 0x000fe200078e00ff */
[----:B---3--:R-:W-:Y:S01]  /*2460*/  LEA R135, P3, R142, UR4, 0xa ;  /* 0x000000048e877c11 */ /* 0x008fe2000f8650ff */
[----:B------:R-:W-:Y:S01]  /*2470*/  STG.E desc[UR16][R112.64+0x380], R109 ;  /* 0x0003806d70007986 */ /* 0x000fe2000c101910 */
[----:B------:R-:W-:Y:S01]  /*2480*/  IMAD.SHL.U32 R143, R143, 0x100, RZ ;  /* 0x000001008f8f7824 */ /* 0x000fe200078e00ff */
[----:B------:R-:W-:Y:S01]  /*2490*/  IADD3 R126, P6, PT, R0, R127, RZ ;  /* 0x0000007f007e7210 */ /* 0x000fe20007fde0ff */
[----:B------:R-:W-:Y:S01]  /*24a0*/  IMAD.SHL.U32 R142, R142, 0x100, RZ ;  /* 0x000001008e8e7824 */ /* 0x000fe200078e00ff */
[----:B------:R-:W1:Y:S01]  /*24b0*/  LDSM.16.M88.4 R112, [R132+0x180] ;  /* 0x000180008470783b */ /* 0x000e620000000200 */
[----:B------:R-:W-:-:S02]  /*24c0*/  LEA.HI.X R144, R144, UR25, RZ, 0x2, P0 ;  /* 0x0000001990907c11 */ /* 0x000fc400080f14ff */
[C---:B------:R-:W-:Y:S01]  /*24d0*/  IADD3 R128, P5, PT, R0.reuse, R129, RZ ;  /* 0x0000008100807210 */ /* 0x040fe20007fbe0ff */
[----:B------:R-:W-:Y:S01]  /*24e0*/  STG.E desc[UR16][R146.64], R6 ;  /* 0x0000000692007986 */ /* 0x000fe2000c101910 */
[----:B------:R-:W-:Y:S01]  /*24f0*/  LEA.HI.X R143, R143, UR27, RZ, 0x2, P2 ;  /* 0x0000001b8f8f7c11 */ /* 0x000fe200090f14ff */
[----:B------:R-:W-:Y:S01]  /*2500*/  IMAD.X R127, RZ, RZ, R144, P6 ;  /* 0x000000ffff7f7224 */ /* 0x000fe200030e0690 */
[----:B------:R-:W-:Y:S01]  /*2510*/  IADD3 R134, P4, PT, R0, R135, RZ ;  /* 0x0000008700867210 */ /* 0x000fe20007f9e0ff */
[----:B------:R-:W-:Y:S01]  /*2520*/  STG.E desc[UR16][R146.64+0x200], R7 ;  /* 0x0002000792007986 */ /* 0x000fe2000c101910 */
[----:B------:R-:W-:Y:S01]  /*2530*/  LEA.HI.X R142, R142, UR5, RZ, 0x2, P3 ;  /* 0x000000058e8e7c11 */ /* 0x000fe200098f14ff */
[----:B------:R-:W-:Y:S02]  /*2540*/  IMAD.X R129, RZ, RZ, R143, P5 ;  /* 0x000000ffff817224 */ /* 0x000fe400028e068f */
[----:B------:R-:W2:Y:S02]  /*2550*/  LDSM.16.M88.4 R4, [R132+0x200] ;  /* 0x000200008404783b */ /* 0x000ea40000000200 */
[----:B------:R-:W-:-:S02]  /*2560*/  IMAD.X R135, RZ, RZ, R142, P4 ;  /* 0x000000ffff877224 */ /* 0x000fc400020e068e */
[----:B------:R-:W-:Y:S04]  /*2570*/  STG.E desc[UR16][R146.64+0x80], R66 ;  /* 0x0000804292007986 */ /* 0x000fe8000c101910 */
        /* <DEDUP_REMOVED lines=11> */
[----:B----4-:R-:W-:Y:S04]  /*2630*/  STG.E desc[UR16][R140.64+0x180], R100 ;  /* 0x000180648c007986 */ /* 0x010fe8000c101910 */
        /* <DEDUP_REMOVED lines=15> */
[----:B0-----:R-:W-:Y:S04]  /*2730*/  STG.E desc[UR16][R136.64+0x180], R104 ;  /* 0x0001806888007986 */ /* 0x001fe8000c101910 */
        /* <DEDUP_REMOVED lines=13> */
[----:B------:R-:W0:Y:S04]  /*2810*/  LDSM.16.M88.4 R32, [R132+0x280] ;  /* 0x000280008420783b */ /* 0x000e280000000200 */
[----:B------:R-:W-:Y:S04]  /*2820*/  STG.E desc[UR16][R124.64+0x280], R53 ;  /* 0x000280357c007986 */ /* 0x000fe8000c101910 */
[----:B------:R-:W-:Y:S04]  /*2830*/  STG.E desc[UR16][R124.64+0x300], R81 ;  /* 0x000300517c007986 */ /* 0x000fe8000c101910 */
[----:B-1----:R-:W-:Y:S04]  /*2840*/  STG.E desc[UR16][R124.64+0x180], R112 ;  /* 0x000180707c007986 */ /* 0x002fe8000c101910 */
        /* <DEDUP_REMOVED lines=15> */
[----:B--2---:R-:W-:Y:S04]  /*2940*/  STG.E desc[UR16][R2.64+0x180], R4 ;  /* 0x0001800402007986 */ /* 0x004fe8000c101910 */
[----:B------:R-:W1:Y:S04]  /*2950*/  LDSM.16.M88.4 R24, [R132+0x300] ;  /* 0x000300008418783b */ /* 0x000e680000000200 */
[----:B------:R-:W-:Y:S04]  /*2960*/  STG.E desc[UR16][R2.64+0x380], R5 ;  /* 0x0003800502007986 */ /* 0x000fe8000c101910 */
[----:B------:R-:W-:Y:S04]  /*2970*/  STG.E desc[UR16][R120.64+0x180], R6 ;  /* 0x0001800678007986 */ /* 0x000fe8000c101910 */
[----:B------:R-:W-:Y:S04]  /*2980*/  STG.E desc[UR16][R120.64+0x380], R7 ;  /* 0x0003800778007986 */ /* 0x000fe8000c101910 */
[----:B------:R-:W2:Y:S04]  /*2990*/  LDSM.16.M88.4 R4, [R132+0x380] ;  /* 0x000380008404783b */ /* 0x000ea80000000200 */
[----:B------:R3:W-:Y:S04]  /*29a0*/  STG.E desc[UR16][R120.64], R22 ;  /* 0x0000001678007986 */ /* 0x0007e8000c101910 */
        /* <DEDUP_REMOVED lines=11> */
[----:B0-----:R3:W-:Y:S04]  /*2a60*/  STG.E desc[UR16][R118.64+0x180], R32 ;  /* 0x0001802076007986 */ /* 0x0017e8000c101910 */
        /* <DEDUP_REMOVED lines=15> */
[----:B-1----:R3:W-:Y:S04]  /*2b60*/  STG.E desc[UR16][R130.64+0x180], R24 ;  /* 0x0001801882007986 */ /* 0x0027e8000c101910 */
        /* <DEDUP_REMOVED lines=15> */
[----:B--2---:R3:W-:Y:S04]  /*2c60*/  STG.E desc[UR16][R128.64+0x180], R4 ;  /* 0x0001800480007986 */ /* 0x0047e8000c101910 */
        /* <DEDUP_REMOVED lines=8> */
[----:B------:R3:W-:Y:S01]  /*2cf0*/  STG.E desc[UR16][R134.64+0x380], R7 ;  /* 0x0003800786007986 */ /* 0x0007e2000c101910 */
[----:B------:R-:W-:Y:S06]  /*2d00*/  BAR.SYNC.DEFER_BLOCKING 0x0 ;  /* 0x0000000000007b1d */ /* 0x000fec0000010000 */
[----:B------:R-:W-:Y:S05]  /*2d10*/  @P1 BRA `(.L_x_8) ;  /* 0x00000000009c1947 */ /* 0x000fea0003800000 */
[----:B------:R-:W-:Y:S01]  /*2d20*/  NOP ;  /* 0x0000000000007918 */ /* 0x000fe20000000000 */
[----:B------:R-:W-:Y:S01]  /*2d30*/  UMOV UR4, 0x50 ;  /* 0x0000005000047882 */ /* 0x000fe20000000000 */
[----:B------:R-:W-:Y:S01]  /*2d40*/  IMAD.U32 R0, RZ, RZ, UR15 ;  /* 0x0000000fff007e24 */ /* 0x000fe2000f8e00ff */
[----:B------:R-:W-:Y:S01]  /*2d50*/  ULEA UR13, UR13, UR4, 0x18 ;  /* 0x000000040d0d7291 */ /* 0x000fe2000f8ec0ff */
[----:B------:R-:W-:Y:S02]  /*2d60*/  IMAD.MOV.U32 R3, RZ, RZ, 0xff ;  /* 0x000000ffff037424 */ /* 0x000fe400078e00ff */
[----:B---3--:R-:W-:Y:S01]  /*2d70*/  IMAD.MOV.U32 R7, RZ, RZ, 0x1 ;  /* 0x00000001ff077424 */ /* 0x008fe200078e00ff */
[----:B------:R-:W-:-:S04]  /*2d80*/  LOP3.LUT R0, R0, 0xffff, RZ, 0xc0, !PT ;  /* 0x0000ffff00007812 */ /* 0x000fc800078ec0ff */
[----:B------:R-:W-:Y:S01]  /*2d90*/  SHF.R.U32.HI R0, RZ, 0x5, R0 ;  /* 0x00000005ff007819 */ /* 0x000fe20000011600 */
[----:B------:R-:W0:Y:S04]  /*2da0*/  LDS R5, [UR13] ;  /* 0x0000000dff057984 */ /* 0x000e280008000800 */
[----:B------:R-:W-:Y:S01]  /*2db0*/  VIADD R2, R0, 0x10 ;  /* 0x0000001000027836 */ /* 0x000fe20000000000 */
[----:B------:R-:W-:-:S04]  /*2dc0*/  SHF.L.U32 R0, R3, R0, RZ ;  /* 0x0000000003007219 */ /* 0x000fc800000006ff */
[----:B------:R-:W-:-:S04]  /*2dd0*/  SHF.L.U32 R3, R7, R2, RZ ;  /* 0x0000000207037219 */ /* 0x000fc800000006ff */
[----:B------:R-:W-:-:S04]  /*2de0*/  LOP3.LUT R0, R3, R0, RZ, 0xfc, !PT ;  /* 0x0000000003007212 */ /* 0x000fc800078efcff */
[C---:B------:R-:W-:Y:S02]  /*2df0*/  LOP3.LUT R2, R0.reuse, 0xffff, RZ, 0xc0, !PT ;  /* 0x0000ffff00027812 */ /* 0x040fe400078ec0ff */
[----:B0-----:R-:W-:-:S04]  /*2e00*/  LOP3.LUT R3, R0, 0xffff, R5, 0x80, !PT ;  /* 0x0000ffff00037812 */ /* 0x001fc800078e8005 */
[----:B------:R-:W-:-:S13]  /*2e10*/  ISETP.NE.AND P0, PT, R3, R2, PT ;  /* 0x000000020300720c */ /* 0x000fda0003f05270 */
[----:B------:R-:W-:Y:S05]  /*2e20*/  @P0 BRA `(.L_x_9) ;  /* 0x0000000000500947 */ /* 0x000fea0003800000 */
[----:B------:R-:W-:Y:S02]  /*2e30*/  SHF.R.U32.HI R5, RZ, 0x10, R5 ;  /* 0x00000010ff057819 */ /* 0x000fe40000011605 */
[----:B------:R-:W-:-:S04]  /*2e40*/  SHF.R.U32.HI R2, RZ, 0x10, R0 ;  /* 0x00000010ff027819 */ /* 0x000fc80000011600 */
[----:B------:R-:W-:-:S04]  /*2e50*/  LOP3.LUT R5, R5, R2, RZ, 0xc0, !PT ;  /* 0x0000000205057212 */ /* 0x000fc800078ec0ff */
[----:B------:R-:W-:-:S13]  /*2e60*/  ISETP.NE.AND P0, PT, R5, R2, PT ;  /* 0x000000020500720c */ /* 0x000fda0003f05270 */
[----:B------:R-:W-:Y:S05]  /*2e70*/  @P0 BRA `(.L_x_10) ;  /* 0x0000000000300947 */ /* 0x000fea0003800000 */
[----:B------:R-:W-:Y:S01]  /*2e80*/  R2UR UR4, R0 ;  /* 0x00000000000472ca */ /* 0x000fe200000e0000 */
[----:B------:R-:W-:Y:S01]  /*2e90*/  VOTEU.ANY UR5, UPT, PT ;  /* 0x0000000000057886 */ /* 0x000fe200038e0100 */
[----:B------:R-:W0:Y:S01]  /*2ea0*/  S2R R0, SR_LANEID ;  /* 0x0000000000007919 */ /* 0x000e220000000000 */
[----:B------:R-:W-:-:S10]  /*2eb0*/  UFLO.U32 UR5, UR5 ;  /* 0x00000005000572bd */ /* 0x000fd400080e0000 */
[----:B------:R-:W-:-:S06]  /*2ec0*/  ULOP3.LUT UR4, URZ, UR4, URZ, 0x33, !UPT ;  /* 0x00000004ff047292 */ /* 0x000fcc000f8e33ff */
[----:B------:R-:W-:-:S04]  /*2ed0*/  IMAD.U32 R2, RZ, RZ, UR4 ;  /* 0x00000004ff027e24 */ /* 0x000fc8000f8e00ff */
[----:B------:R-:W1:Y:S02]  /*2ee0*/  REDUX UR6, R2 ;  /* 0x00000000020673c4 */ /* 0x000e640000000000 */
[----:B------:R2:W-:Y:S01]  /*2ef0*/  UTCATOMSWS.AND URZ, UR4 ;  /* 0x0000000400ff79e3 */ /* 0x0005e20008000000 */
[----:B0-----:R-:W-:Y:S01]  /*2f00*/  ISETP.EQ.U32.AND P0, PT, R0, UR5, PT ;  /* 0x0000000500007c0c */ /* 0x001fe2000bf02070 */
[----:B-1----:R-:W-:-:S12]  /*2f10*/  IMAD.U32 R0, RZ, RZ, UR6 ;  /* 0x00000006ff007e24 */ /* 0x002fd8000f8e00ff */
[----:B------:R2:W-:Y:S01]  /*2f20*/  @P0 ATOMS.AND RZ, [UR13], R0 ;  /* 0x00000000ffff098c */ /* 0x0005e2000a80000d */
[----:B------:R-:W-:Y:S05]  /*2f30*/  BRA `(.L_x_8) ;  /* 0x0000000000147947 */ /* 0x000fea0003800000 */
.L_x_10:
[----:B------:R-:W-:-:S07]  /*2f40*/  MOV R2, 0x2f60 ;  /* 0x00002f6000027802 */ /* 0x000fce0000000f00 */
[----:B------:R-:W-:Y:S05]  /*2f50*/  CALL.REL.NOINC `($__internal_0_$__cuda_sm10x_tcgen05_guardrail_trap_col_being_dealloced_not_returned_by_alloc) ;  /* 0x0000000000207944 */ /* 0x000fea0003c00000 */
[----:B------:R-:W-:Y:S05]  /*2f60*/  BRA `(.L_x_8) ;  /* 0x0000000000087947 */ /* 0x000fea0003800000 */
.L_x_9:
[----:B------:R-:W-:-:S07]  /*2f70*/  MOV R2, 0x2f90 ;  /* 0x00002f9000027802 */ /* 0x000fce0000000f00 */
[----:B------:R-:W-:Y:S05]  /*2f80*/  CALL.REL.NOINC `($__internal_2_$__cuda_sm10x_tcgen05_guardrail_trap_unallocated_columns_being_dealloced) ;  /* 0x00000000002c7944 */ /* 0x000fea0003c00000 */
.L_x_8:
[----:B------:R-:W-:Y:S01]  /*2f90*/  NOP ;  /* 0x0000000000007918 */ /* 0x000fe20000000000 */
[----:B--2---:R-:W-:Y:S05]  /*2fa0*/  EXIT ;  /* 0x000000000000794d */ /* 0x004fea0003800000 */
.L_x_7:
[----:B------:R-:W1:Y:S02]  /*2fb0*/  SYNCS.PHASECHK.TRANS64.TRYWAIT P0, [UR14+0x5000], RZ ;  /* 0x005000ffff0075a7 */ /* 0x000e64000800110e */
[----:B-1----:R-:W-:Y:S05]  /*2fc0*/  @!P0 BRA `(.L_x_7) ;  /* 0xfffffffc00f88947 */ /* 0x002fea000383ffff */
[----:B------:R-:W-:Y:S05]  /*2fd0*/  BRA `(.L_x_11) ;  /* 0xffffffe800747947 */ /* 0x000fea000383ffff */
        .weak           $__internal_0_$__cuda_sm10x_tcgen05_guardrail_trap_col_being_dealloced_not_returned_by_alloc
        .type           $__internal_0_$__cuda_sm10x_tcgen05_guardrail_trap_col_being_dealloced_not_returned_by_alloc,@function
        .size           $__internal_0_$__cuda_sm10x_tcgen05_guardrail_trap_col_being_dealloced_not_returned_by_alloc,($__internal_1_$__cuda_sm10x_tcgen05_guardrail_trap_phase_invalid_during_alloc - $__internal_0_$__cuda_sm10x_tcgen05_guardrail_trap_col_being_dealloced_not_returned_by_alloc)
$__internal_0_$__cuda_sm10x_tcgen05_guardrail_trap_col_being_dealloced_not_returned_by_alloc:
[----:B------:R-:W-:Y:S05]  /*2fe0*/  BPT.TRAP 0x1 ;  /* 0x000000040000795c */ /* 0x000fea0000300000 */
[----:B------:R-:W-:-:S04]  /*2ff0*/  IMAD.MOV.U32 R3, RZ, RZ, 0x0 ;  /* 0x00000000ff037424 */ /* 0x000fc800078e00ff */
[----:B------:R-:W-:Y:S05]  /*3000*/  RET.REL.NODEC R2 `(gluon_mma) ;  /* 0xffffffcc02fc7950 */ /* 0x000fea0003c3ffff */
        .weak           $__internal_1_$__cuda_sm10x_tcgen05_guardrail_trap_phase_invalid_during_alloc
        .type           $__internal_1_$__cuda_sm10x_tcgen05_guardrail_trap_phase_invalid_during_alloc,@function
        .size           $__internal_1_$__cuda_sm10x_tcgen05_guardrail_trap_phase_invalid_during_alloc,($__internal_2_$__cuda_sm10x_tcgen05_guardrail_trap_unallocated_columns_being_dealloced - $__internal_1_$__cuda_sm10x_tcgen05_guardrail_trap_phase_invalid_during_alloc)
$__internal_1_$__cuda_sm10x_tcgen05_guardrail_trap_phase_invalid_during_alloc:
[----:B------:R-:W-:Y:S05]  /*3010*/  BPT.TRAP 0x1 ;  /* 0x000000040000795c */ /* 0x000fea0000300000 */
[----:B------:R-:W-:-:S04]  /*3020*/  IMAD.MOV.U32 R3, RZ, RZ, 0x0 ;  /* 0x00000000ff037424 */ /* 0x000fc800078e00ff */
[----:B------:R-:W-:Y:S05]  /*3030*/  RET.REL.NODEC R2 `(gluon_mma) ;  /* 0xffffffcc02f07950 */ /* 0x000fea0003c3ffff */
        .weak           $__internal_2_$__cuda_sm10x_tcgen05_guardrail_trap_unallocated_columns_being_dealloced
        .type           $__internal_2_$__cuda_sm10x_tcgen05_guardrail_trap_unallocated_columns_being_dealloced,@function
        .size           $__internal_2_$__cuda_sm10x_tcgen05_guardrail_trap_unallocated_columns_being_dealloced,(.L_x_15 - $__internal_2_$__cuda_sm10x_tcgen05_guardrail_trap_unallocated_columns_being_dealloced)
$__internal_2_$__cuda_sm10x_tcgen05_guardrail_trap_unallocated_columns_being_dealloced:
[----:B------:R-:W-:Y:S05]  /*3040*/  BPT.TRAP 0x1 ;  /* 0x000000040000795c */ /* 0x000fea0000300000 */
[----:B------:R-:W-:-:S04]  /*3050*/  IMAD.MOV.U32 R3, RZ, RZ, 0x0 ;  /* 0x00000000ff037424 */ /* 0x000fc800078e00ff */
[----:B------:R-:W-:Y:S05]  /*3060*/  RET.REL.NODEC R2 `(gluon_mma) ;  /* 0xffffffcc02e47950 */ /* 0x000fea0003c3ffff */
.L_x_12:
[----:B------:R-:W-:-:S00]  /*3070*/  BRA `(.L_x_12) ;  /* 0xfffffffc00fc7947 */ /* 0x000fc0000383ffff */
[----:B------:R-:W-:-:S00]  /*3080*/  NOP ;  /* 0x0000000000007918 */ /* 0x000fc00000000000 */
[----:B------:R-:W-:-:S00]  /*3090*/  NOP ;  /* 0x0000000000007918 */ /* 0x000fc00000000000 */
[----:B------:R-:W-:-:S00]  /*30a0*/  NOP ;  /* 0x0000000000007918 */ /* 0x000fc00000000000 */
[----:B------:R-:W-:-:S00]  /*30b0*/  NOP ;  /* 0x0000000000007918 */ /* 0x000fc00000000000 */
[----:B------:R-:W-:-:S00]  /*30c0*/  NOP ;  /* 0x0000000000007918 */ /* 0x000fc00000000000 */
[----:B------:R-:W-:-:S00]  /*30d0*/  NOP ;  /* 0x0000000000007918 */ /* 0x000fc00000000000 */
[----:B------:R-:W-:-:S00]  /*30e0*/  NOP ;  /* 0x0000000000007918 */ /* 0x000fc00000000000 */
[----:B------:R-:W-:-:S00]  /*30f0*/  NOP ;  /* 0x0000000000007918 */ /* 0x000fc00000000000 */
.L_x_15:


//--------------------- .nv.shared.gluon_mma      --------------------------
	.section	.nv.shared.gluon_mma,"aw",@nobits
	.sectionflags	@""
	.align	16
	.zero		1024


//--------------------- .nv.shared.reserved.0     --------------------------
	.section	.nv.shared.reserved.0,"aw",@nobits
	.align	8
	.weak		__nv_reservedSMEM_offset_0_alias
	.size		__nv_reservedSMEM_offset_0_alias, 0, 64
	.other		__nv_reservedSMEM_offset_0_alias,@"STO_CUDA_RESERVED_SHARED STV_DEFAULT"
__nv_reservedSMEM_offset_0_alias:
	.zero		0
.nv.shared.reserved.0:
	.zero		64
	.weak		__nv_reservedSMEM_allocation_phase
	.type		__nv_reservedSMEM_allocation_phase,@object
	.size		__nv_reservedSMEM_allocation_phase,(.L_0 - __nv_reservedSMEM_allocation_phase)
__nv_reservedSMEM_allocation_phase:
	.zero		1
.L_0:
	.zero		7
	.weak		__nv_reservedSMEM_devtool_atexit_pc
	.type		__nv_reservedSMEM_devtool_atexit_pc,@object
	.size		__nv_reservedSMEM_devtool_atexit_pc,(__nv_reservedSMEM_allocation_mask - __nv_reservedSMEM_devtool_atexit_pc)
__nv_reservedSMEM_devtool_atexit_pc:
	.zero		8
	.weak		__nv_reservedSMEM_allocation_mask
	.type		__nv_reservedSMEM_allocation_mask,@object
	.size		__nv_reservedSMEM_allocation_mask,(.L_2 - __nv_reservedSMEM_allocation_mask)
__nv_reservedSMEM_allocation_mask:
	.zero		4
.L_2:


//--------------------- .nv.constant0.gluon_mma   --------------------------
	.section	.nv.constant0.gluon_mma,"a",@progbits
	.sectionflags	@""
	.align	4
.nv.constant0.gluon_mma:
	.zero		936


//--------------------- SYMBOLS --------------------------

	.type		.nv.reservedSmem.offset0,@object
	.size		.nv.reservedSmem.offset0,0x4
	.type		.nv.reservedSmem.cap,@object
	.size		.nv.reservedSmem.cap,0x4
